	.target	sm_90a

	.elftype	@"ET_EXEC"


//--------------------- .note.nv.tkinfo           --------------------------
	.section	.note.nv.tkinfo,"",@"SHT_NOTE"
	.sectionflags	@"SHF_NOTE_NV_TKINFO"
	.tkinfo
        /*0018*/ 	.word	0x00000002
        /*0030*/ 	.string	""
        /*0030*/ 	.string	"ptxas"
        /*0030*/ 	.string	"Cuda compilation tools, release 13.0, V13.0.88"
        /*0030*/ 	.string	"Build cuda_13.0.r13.0/compiler.36424714_0"
        /*0030*/ 	.string	"-arch sm_90a -m 64 "



//--------------------- .note.nv.cuinfo           --------------------------
	.section	.note.nv.cuinfo,"",@"SHT_NOTE"
	.sectionflags	@"SHF_NOTE_NV_CUINFO"
        /*0018*/ 	.short	0x0002
        /*001a*/ 	.short	0x005a
        /*001c*/ 	.short	0x0082
	.zero		2


//--------------------- .nv.info                  --------------------------
	.section	.nv.info,"",@"SHT_CUDA_INFO"
	.align	4


	//----- nvinfo : EIATTR_REGCOUNT
	.align		4
        /*0000*/ 	.byte	0x04, 0x2f
        /*0002*/ 	.short	(.L_15 - .L_14)
	.align		4
.L_14:
        /*0004*/ 	.word	index@(_ZN7cutlass13device_kernelINS_4gemm6kernel13GemmUniversalIN4cute5tupleIJiiiiEEENS1_10collective13CollectiveMmaINS1_34MainloopSm90TmaGmmaWarpSpecializedILi7ENS5_IJNS4_1CILi1EEESB_SB_EEENS1_35KernelTmaWarpSpecializedCooperativeEEENS5_IJNSA_ILi384EEENSA_ILi80EEENSA_ILi64EEEEEEaNS5_IJlSB_lEEEaSJ_NS4_8TiledMMAINS4_8MMA_AtomIJNS4_4SM904GMMA26MMA_64x16x32_S32S8S8_SS_TNEEEENS4_6LayoutINS5_IJNSA_ILi2EEESB_SB_EEENS5_IJSB_NSA_ILi0EEEST_EEEEENS5_IJNS4_10UnderscoreESW_SW_EEEEENS4_13SM90_TMA_LOADENS4_14ComposedLayoutINS4_7SwizzleILi2ELi4ELi3EEENS4_18smem_ptr_flag_bitsILi8EEENSQ_INS5_IJNSA_ILi8EEESH_EEENS5_IJSH_SB_EEEEEEEvNS4_8identityESZ_S19_vS1A_EENS_8epilogue10collective6detail29Sm90TmaWarpSpecializedAdapterINS1D_15DefaultEpilogueIaSJ_SJ_NS1C_6thread17LinearCombinationIaLi1EiiLNS1H_9ScaleType4KindE0ELNS_15FloatRoundStyleE2EaEENS1_15EpilogueDefaultEEEEEvvEEEEvNT_6ParamsE)
        /*0008*/ 	.word	0x000000a8


	//----- nvinfo : EIATTR_FRAME_SIZE
	.align		4
.L_15:
        /*000c*/ 	.byte	0x04, 0x11
        /*000e*/ 	.short	(.L_17 - .L_16)
	.align		4
.L_16:
        /*0010*/ 	.word	index@(_ZN7cutlass13device_kernelINS_4gemm6kernel13GemmUniversalIN4cute5tupleIJiiiiEEENS1_10collective13CollectiveMmaINS1_34MainloopSm90TmaGmmaWarpSpecializedILi7ENS5_IJNS4_1CILi1EEESB_SB_EEENS1_35KernelTmaWarpSpecializedCooperativeEEENS5_IJNSA_ILi384EEENSA_ILi80EEENSA_ILi64EEEEEEaNS5_IJlSB_lEEEaSJ_NS4_8TiledMMAINS4_8MMA_AtomIJNS4_4SM904GMMA26MMA_64x16x32_S32S8S8_SS_TNEEEENS4_6LayoutINS5_IJNSA_ILi2EEESB_SB_EEENS5_IJSB_NSA_ILi0EEEST_EEEEENS5_IJNS4_10UnderscoreESW_SW_EEEEENS4_13SM90_TMA_LOADENS4_14ComposedLayoutINS4_7SwizzleILi2ELi4ELi3EEENS4_18smem_ptr_flag_bitsILi8EEENSQ_INS5_IJNSA_ILi8EEESH_EEENS5_IJSH_SB_EEEEEEEvNS4_8identityESZ_S19_vS1A_EENS_8epilogue10collective6detail29Sm90TmaWarpSpecializedAdapterINS1D_15DefaultEpilogueIaSJ_SJ_NS1C_6thread17LinearCombinationIaLi1EiiLNS1H_9ScaleType4KindE0ELNS_15FloatRoundStyleE2EaEENS1_15EpilogueDefaultEEEEEvvEEEEvNT_6ParamsE)
        /*0014*/ 	.word	0x00000000


	//----- nvinfo : EIATTR_MIN_STACK_SIZE
	.align		4
.L_17:
        /*0018*/ 	.byte	0x04, 0x12
        /*001a*/ 	.short	(.L_19 - .L_18)
	.align		4
.L_18:
        /*001c*/ 	.word	index@(_ZN7cutlass13device_kernelINS_4gemm6kernel13GemmUniversalIN4cute5tupleIJiiiiEEENS1_10collective13CollectiveMmaINS1_34MainloopSm90TmaGmmaWarpSpecializedILi7ENS5_IJNS4_1CILi1EEESB_SB_EEENS1_35KernelTmaWarpSpecializedCooperativeEEENS5_IJNSA_ILi384EEENSA_ILi80EEENSA_ILi64EEEEEEaNS5_IJlSB_lEEEaSJ_NS4_8TiledMMAINS4_8MMA_AtomIJNS4_4SM904GMMA26MMA_64x16x32_S32S8S8_SS_TNEEEENS4_6LayoutINS5_IJNSA_ILi2EEESB_SB_EEENS5_IJSB_NSA_ILi0EEEST_EEEEENS5_IJNS4_10UnderscoreESW_SW_EEEEENS4_13SM90_TMA_LOADENS4_14ComposedLayoutINS4_7SwizzleILi2ELi4ELi3EEENS4_18smem_ptr_flag_bitsILi8EEENSQ_INS5_IJNSA_ILi8EEESH_EEENS5_IJSH_SB_EEEEEEEvNS4_8identityESZ_S19_vS1A_EENS_8epilogue10collective6detail29Sm90TmaWarpSpecializedAdapterINS1D_15DefaultEpilogueIaSJ_SJ_NS1C_6thread17LinearCombinationIaLi1EiiLNS1H_9ScaleType4KindE0ELNS_15FloatRoundStyleE2EaEENS1_15EpilogueDefaultEEEEEvvEEEEvNT_6ParamsE)
        /*0020*/ 	.word	0x00000000
.L_19:


//--------------------- .nv.compat                --------------------------
	.section	.nv.compat,"",@"SHT_CUDA_COMPAT_INFO"
	.align	4
        /*0000*/ 	.byte	0x02, 0x09, 0x01, 0x00, 0x02, 0x02, 0x04, 0x00, 0x02, 0x05, 0x05, 0x00, 0x03, 0x07, 0x01, 0x01
        /*0010*/ 	.byte	0x02, 0x03, 0x01, 0x00, 0x02, 0x06, 0x01, 0x00, 0x04, 0x0b, 0x08, 0x00, 0x00, 0x00, 0x00, 0x00
        /*0020*/ 	.byte	0x00, 0x00, 0x00, 0x00


//--------------------- .nv.info._ZN7cutlass13device_kernelINS_4gemm6kernel13GemmUniversalIN4cute5tupleIJiiiiEEENS1_10collective13CollectiveMmaINS1_34MainloopSm90TmaGmmaWarpSpecializedILi7ENS5_IJNS4_1CILi1EEESB_SB_EEENS1_35KernelTmaWarpSpecializedCooperativeEEENS5_IJNSA_ILi384EEENSA_ILi80EEENSA_ILi64EEEEEEaNS5_IJlSB_lEEEaSJ_NS4_8TiledMMAINS4_8MMA_AtomIJNS4_4SM904GMMA26MMA_64x16x32_S32S8S8_SS_TNEEEENS4_6LayoutINS5_IJNSA_ILi2EEESB_SB_EEENS5_IJSB_NSA_ILi0EEEST_EEEEENS5_IJNS4_10UnderscoreESW_SW_EEEEENS4_13SM90_TMA_LOADENS4_14ComposedLayoutINS4_7SwizzleILi2ELi4ELi3EEENS4_18smem_ptr_flag_bitsILi8EEENSQ_INS5_IJNSA_ILi8EEESH_EEENS5_IJSH_SB_EEEEEEEvNS4_8identityESZ_S19_vS1A_EENS_8epilogue10collective6detail29Sm90TmaWarpSpecializedAdapterINS1D_15DefaultEpilogueIaSJ_SJ_NS1C_6thread17LinearCombinationIaLi1EiiLNS1H_9ScaleType4KindE0ELNS_15FloatRoundStyleE2EaEENS1_15EpilogueDefaultEEEEEvvEEEEvNT_6ParamsE --------------------------
	.section	.nv.info._ZN7cutlass13device_kernelINS_4gemm6kernel13GemmUniversalIN4cute5tupleIJiiiiEEENS1_10collective13CollectiveMmaINS1_34MainloopSm90TmaGmmaWarpSpecializedILi7ENS5_IJNS4_1CILi1EEESB_SB_EEENS1_35KernelTmaWarpSpecializedCooperativeEEENS5_IJNSA_ILi384EEENSA_ILi80EEENSA_ILi64EEEEEEaNS5_IJlSB_lEEEaSJ_NS4_8TiledMMAINS4_8MMA_AtomIJNS4_4SM904GMMA26MMA_64x16x32_S32S8S8_SS_TNEEEENS4_6LayoutINS5_IJNSA_ILi2EEESB_SB_EEENS5_IJSB_NSA_ILi0EEEST_EEEEENS5_IJNS4_10UnderscoreESW_SW_EEEEENS4_13SM90_TMA_LOADENS4_14ComposedLayoutINS4_7SwizzleILi2ELi4ELi3EEENS4_18smem_ptr_flag_bitsILi8EEENSQ_INS5_IJNSA_ILi8EEESH_EEENS5_IJSH_SB_EEEEEEEvNS4_8identityESZ_S19_vS1A_EENS_8epilogue10collective6detail29Sm90TmaWarpSpecializedAdapterINS1D_15DefaultEpilogueIaSJ_SJ_NS1C_6thread17LinearCombinationIaLi1EiiLNS1H_9ScaleType4KindE0ELNS_15FloatRoundStyleE2EaEENS1_15EpilogueDefaultEEEEEvvEEEEvNT_6ParamsE,"",@"SHT_CUDA_INFO"
	.sectionflags	@""
	.align	4


	//----- nvinfo : EIATTR_CUDA_API_VERSION
	.align		4
        /*0000*/ 	.byte	0x04, 0x37
        /*0002*/ 	.short	(.L_21 - .L_20)
.L_20:
        /*0004*/ 	.word	0x00000082


	//----- nvinfo : EIATTR_KPARAM_INFO
	.align		4
.L_21:
        /*0008*/ 	.byte	0x04, 0x17
        /*000a*/ 	.short	(.L_23 - .L_22)
.L_22:
        /*000c*/ 	.word	0x00000000
        /*0010*/ 	.short	0x0000
        /*0012*/ 	.short	0x0070
        /*0014*/ 	.byte	0x00, 0xf0, 0x01, 0x10


	//----- nvinfo : EIATTR_SPARSE_MMA_MASK
	.align		4
.L_23:
        /*0018*/ 	.byte	0x03, 0x50
        /*001a*/ 	.short	0x0000


	//----- nvinfo : EIATTR_MAXREG_COUNT
	.align		4
        /*001c*/ 	.byte	0x03, 0x1b
        /*001e*/ 	.short	0x00a8


	//----- nvinfo : EIATTR_NUM_BARRIERS
	.align		4
        /*0020*/ 	.byte	0x02, 0x4c
        /*0022*/ 	.byte	0x01
	.zero		1


	//----- nvinfo : EIATTR_EXTERNS
	.align		4
        /*0024*/ 	.byte	0x04, 0x0f
        /*0026*/ 	.short	(.L_25 - .L_24)


	//   ....[0]....
	.align		4
.L_24:
        /*0028*/ 	.word	index@(__assertfail)


	//----- nvinfo : EIATTR_MERCURY_ISA_VERSION
	.align		4
.L_25:
        /*002c*/ 	.byte	0x03, 0x5f
        /*002e*/ 	.short	0x0101


	//----- nvinfo : EIATTR_INT_WARP_WIDE_INSTR_OFFSETS
	.align		4
        /*0030*/ 	.byte	0x04, 0x31
        /*0032*/ 	.short	(.L_27 - .L_26)


	//   ....[0]....
.L_26:
        /*0034*/ 	.word	0x00000410


	//   ....[1]....
        /*0038*/ 	.word	0x00000420


	//   ....[2]....
        /*003c*/ 	.word	0x00000550


	//----- nvinfo : EIATTR_COOP_GROUP_MASK_REGIDS
	.align		4
.L_27:
        /*0040*/ 	.byte	0x04, 0x29
        /*0042*/ 	.short	(.L_29 - .L_28)


	//   ....[0]....
.L_28:
        /*0044*/ 	.word	0xffffffff


	//   ....[1]....
        /*0048*/ 	.word	0xffffffff


	//   ....[2]....
        /*004c*/ 	.word	0xffffffff


	//   ....[3]....
        /*0050*/ 	.word	0xffffffff


	//   ....[4]....
        /*0054*/ 	.word	0xffffffff


	//----- nvinfo : EIATTR_COOP_GROUP_INSTR_OFFSETS
	.align		4
.L_29:
        /*0058*/ 	.byte	0x04, 0x28
        /*005a*/ 	.short	(.L_31 - .L_30)


	//   ....[0]....
.L_30:
        /*005c*/ 	.word	0x00000060


	//   ....[1]....
        /*0060*/ 	.word	0x00000070


	//   ....[2]....
        /*0064*/ 	.word	0x00000130


	//   ....[3]....
        /*0068*/ 	.word	0x00000320


	//   ....[4]....
        /*006c*/ 	.word	0x00001190


	//----- nvinfo : EIATTR_REG_RECONFIG
	.align		4
.L_31:
        /*0070*/ 	.byte	0x01, 0x54
	.zero		2


	//----- nvinfo : EIATTR_SYSCALL_OFFSETS
	.align		4
        /*0074*/ 	.byte	0x04, 0x46
        /*0076*/ 	.short	(.L_33 - .L_32)


	//   ....[0]....
.L_32:
        /*0078*/ 	.word	0x00001360


	//----- nvinfo : EIATTR_MBARRIER_INSTR_OFFSETS
	.align		4
.L_33:
        /*007c*/ 	.byte	0x04, 0x39
        /*007e*/ 	.short	(.L_35 - .L_34)


	//   ....[0]....
.L_34:
        /*0080*/ 	.word	0x00000230
        /*0084*/ 	.word	0x000000ff
        /*0088*/ 	.word	0x00000000
        /*008c*/ 	.short	0x0100
        /*008e*/ 	.byte	0x08
	.zero		1


	//   ....[1]....
        /*0090*/ 	.word	0x00000240
        /*0094*/ 	.word	0x000000ff
        /*0098*/ 	.word	0x00000038
        /*009c*/ 	.short	0x0100
        /*009e*/ 	.byte	0x08
	.zero		1


	//   ....[2]....
        /*00a0*/ 	.word	0x00000250
        /*00a4*/ 	.word	0x000000ff
        /*00a8*/ 	.word	0x00000008
        /*00ac*/ 	.short	0x0100
        /*00ae*/ 	.byte	0x08
	.zero		1


	//   ....[3]....
        /*00b0*/ 	.word	0x00000260
        /*00b4*/ 	.word	0x000000ff
        /*00b8*/ 	.word	0x00000040
        /*00bc*/ 	.short	0x0100
        /*00be*/ 	.byte	0x08
	.zero		1


	//   ....[4]....
        /*00c0*/ 	.word	0x00000270
        /*00c4*/ 	.word	0x000000ff
        /*00c8*/ 	.word	0x00000010
        /*00cc*/ 	.short	0x0100
        /*00ce*/ 	.byte	0x08
	.zero		1


	//   ....[5]....
        /*00d0*/ 	.word	0x00000280
        /*00d4*/ 	.word	0x000000ff
        /*00d8*/ 	.word	0x00000048
        /*00dc*/ 	.short	0x0100
        /*00de*/ 	.byte	0x08
	.zero		1


	//   ....[6]....
        /*00e0*/ 	.word	0x00000290
        /*00e4*/ 	.word	0x000000ff
        /*00e8*/ 	.word	0x00000018
        /*00ec*/ 	.short	0x0100
        /*00ee*/ 	.byte	0x08
	.zero		1


	//   ....[7]....
        /*00f0*/ 	.word	0x000002a0
        /*00f4*/ 	.word	0x000000ff
        /*00f8*/ 	.word	0x00000050
        /*00fc*/ 	.short	0x0100
        /*00fe*/ 	.byte	0x08
	.zero		1


	//   ....[8]....
        /*0100*/ 	.word	0x000002b0
        /*0104*/ 	.word	0x000000ff
        /*0108*/ 	.word	0x00000020
        /*010c*/ 	.short	0x0100
        /*010e*/ 	.byte	0x08
	.zero		1


	//   ....[9]....
        /*0110*/ 	.word	0x000002c0
        /*0114*/ 	.word	0x000000ff
        /*0118*/ 	.word	0x00000058
        /*011c*/ 	.short	0x0100
        /*011e*/ 	.byte	0x08
	.zero		1


	//   ....[10]....
        /*0120*/ 	.word	0x000002d0
        /*0124*/ 	.word	0x000000ff
        /*0128*/ 	.word	0x00000028
        /*012c*/ 	.short	0x0100
        /*012e*/ 	.byte	0x08
	.zero		1


	//   ....[11]....
        /*0130*/ 	.word	0x000002e0
        /*0134*/ 	.word	0x000000ff
        /*0138*/ 	.word	0x00000060
        /*013c*/ 	.short	0x0100
        /*013e*/ 	.byte	0x08
	.zero		1


	//   ....[12]....
        /*0140*/ 	.word	0x000002f0
        /*0144*/ 	.word	0x000000ff
        /*0148*/ 	.word	0x00000030
        /*014c*/ 	.short	0x0100
        /*014e*/ 	.byte	0x08
	.zero		1


	//   ....[13]....
        /*0150*/ 	.word	0x00000300
        /*0154*/ 	.word	0x000000ff
        /*0158*/ 	.word	0x00000068
        /*015c*/ 	.short	0x0100
        /*015e*/ 	.byte	0x08
	.zero		1


	//   ....[14]....
        /*0160*/ 	.word	0x000005d0
        /*0164*/ 	.word	0x000000ff
        /*0168*/ 	.word	0x00000080
        /*016c*/ 	.short	0x0100
        /*016e*/ 	.byte	0x08
	.zero		1


	//   ....[15]....
        /*0170*/ 	.word	0x00000630
        /*0174*/ 	.word	0x000000ff
        /*0178*/ 	.word	0x00000088
        /*017c*/ 	.short	0x0100
        /*017e*/ 	.byte	0x08
	.zero		1


	//   ....[16]....
        /*0180*/ 	.word	0x00001430
        /*0184*/ 	.word	0x00000003
        /*0188*/ 	.word	0x00000000
        /*018c*/ 	.short	0x010a
        /*018e*/ 	.byte	0x3f
	.zero		1


	//   ....[17]....
        /*0190*/ 	.word	0x00001470
        /*0194*/ 	.word	0x00000003
        /*0198*/ 	.word	0x00000000
        /*019c*/ 	.short	0x010a
        /*019e*/ 	.byte	0x3f
	.zero		1


	//   ....[18]....
        /*01a0*/ 	.word	0x00002170
        /*01a4*/ 	.word	0x00000005
        /*01a8*/ 	.word	0x00000000
        /*01ac*/ 	.short	0x010a
        /*01ae*/ 	.byte	0x3f
	.zero		1


	//   ....[19]....
        /*01b0*/ 	.word	0x000021b0
        /*01b4*/ 	.word	0x00000005
        /*01b8*/ 	.word	0x00000000
        /*01bc*/ 	.short	0x010a
        /*01be*/ 	.byte	0x3f
	.zero		1


	//   ....[20]....
        /*01c0*/ 	.word	0x00002d50
        /*01c4*/ 	.word	0x00000004
        /*01c8*/ 	.word	0x00000000
        /*01cc*/ 	.short	0x0101
        /*01ce*/ 	.byte	0x3f
	.zero		1


	//   ....[21]....
        /*01d0*/ 	.word	0x00002f50
        /*01d4*/ 	.word	0x00000000
        /*01d8*/ 	.word	0x00000000
        /*01dc*/ 	.short	0x0101
        /*01de*/ 	.byte	0x3f
	.zero		1


	//   ....[22]....
        /*01e0*/ 	.word	0x0000a7e0
        /*01e4*/ 	.word	0x0000000e
        /*01e8*/ 	.word	0x00000038
        /*01ec*/ 	.short	0x010a
        /*01ee*/ 	.byte	0x3f
	.zero		1


	//   ....[23]....
        /*01f0*/ 	.word	0x0000abd0
        /*01f4*/ 	.word	0x00000006
        /*01f8*/ 	.word	0x00000088
        /*01fc*/ 	.short	0x0101
        /*01fe*/ 	.byte	0x3f
	.zero		1


	//   ....[24]....
        /*0200*/ 	.word	0x0000b2b0
        /*0204*/ 	.word	0x00000007
        /*0208*/ 	.word	0x00000000
        /*020c*/ 	.short	0x010a
        /*020e*/ 	.byte	0x3f
	.zero		1


	//   ....[25]....
        /*0210*/ 	.word	0x0000b330
        /*0214*/ 	.word	0x00000009
        /*0218*/ 	.word	0x00000000
        /*021c*/ 	.short	0x010a
        /*021e*/ 	.byte	0x3f
	.zero		1


	//   ....[26]....
        /*0220*/ 	.word	0x0000b3c0
        /*0224*/ 	.word	0x00000006
        /*0228*/ 	.word	0x00000000
        /*022c*/ 	.short	0x010a
        /*022e*/ 	.byte	0x3f
	.zero		1


	//   ....[27]....
        /*0230*/ 	.word	0x0000b450
        /*0234*/ 	.word	0x00000009
        /*0238*/ 	.word	0x00000000
        /*023c*/ 	.short	0x010a
        /*023e*/ 	.byte	0x3f
	.zero		1


	//   ....[28]....
        /*0240*/ 	.word	0x0000b4e0
        /*0244*/ 	.word	0x00000006
        /*0248*/ 	.word	0x00000000
        /*024c*/ 	.short	0x010a
        /*024e*/ 	.byte	0x3f
	.zero		1


	//   ....[29]....
        /*0250*/ 	.word	0x0000b570
        /*0254*/ 	.word	0x00000009
        /*0258*/ 	.word	0x00000000
        /*025c*/ 	.short	0x010a
        /*025e*/ 	.byte	0x3f
	.zero		1


	//   ....[30]....
        /*0260*/ 	.word	0x0000b600
        /*0264*/ 	.word	0x00000003
        /*0268*/ 	.word	0x00000000
        /*026c*/ 	.short	0x010a
        /*026e*/ 	.byte	0x3f
	.zero		1


	//   ....[31]....
        /*0270*/ 	.word	0x0000b660
        /*0274*/ 	.word	0x00000003
        /*0278*/ 	.word	0x00000000
        /*027c*/ 	.short	0x010a
        /*027e*/ 	.byte	0x3f
	.zero		1


	//   ....[32]....
        /*0280*/ 	.word	0x0000b6b0
        /*0284*/ 	.word	0x00000005
        /*0288*/ 	.word	0x00000000
        /*028c*/ 	.short	0x010a
        /*028e*/ 	.byte	0x3f
	.zero		1


	//   ....[33]....
        /*0290*/ 	.word	0x0000b780
        /*0294*/ 	.word	0x0000000e
        /*0298*/ 	.word	0x00000038
        /*029c*/ 	.short	0x010a
        /*029e*/ 	.byte	0x3f
	.zero		1


	//   ....[34]....
        /*02a0*/ 	.word	0x0000b850
        /*02a4*/ 	.word	0x00000007
        /*02a8*/ 	.word	0x00000000
        /*02ac*/ 	.short	0x010a
        /*02ae*/ 	.byte	0x3f
	.zero		1


	//   ....[35]....
        /*02b0*/ 	.word	0x0000b8a0
        /*02b4*/ 	.word	0x00000009
        /*02b8*/ 	.word	0x00000000
        /*02bc*/ 	.short	0x010a
        /*02be*/ 	.byte	0x3f
	.zero		1


	//   ....[36]....
        /*02c0*/ 	.word	0x0000b8f0
        /*02c4*/ 	.word	0x00000006
        /*02c8*/ 	.word	0x00000000
        /*02cc*/ 	.short	0x010a
        /*02ce*/ 	.byte	0x3f
	.zero		1


	//   ....[37]....
        /*02d0*/ 	.word	0x0000b940
        /*02d4*/ 	.word	0x00000009
        /*02d8*/ 	.word	0x00000000
        /*02dc*/ 	.short	0x010a
        /*02de*/ 	.byte	0x3f
	.zero		1


	//   ....[38]....
        /*02e0*/ 	.word	0x0000b990
        /*02e4*/ 	.word	0x00000006
        /*02e8*/ 	.word	0x00000000
        /*02ec*/ 	.short	0x010a
        /*02ee*/ 	.byte	0x3f
	.zero		1


	//   ....[39]....
        /*02f0*/ 	.word	0x0000b9e0
        /*02f4*/ 	.word	0x00000009
        /*02f8*/ 	.word	0x00000000
        /*02fc*/ 	.short	0x010a
        /*02fe*/ 	.byte	0x3f
	.zero		1


	//----- nvinfo : EIATTR_NUM_MBARRIERS
	.align		4
.L_35:
        /*0300*/ 	.byte	0x03, 0x38
        /*0302*/ 	.short	0x0010


	//----- nvinfo : EIATTR_EXIT_INSTR_OFFSETS
	.align		4
        /*0304*/ 	.byte	0x04, 0x1c
        /*0306*/ 	.short	(.L_37 - .L_36)


	//   ....[0]....
.L_36:
        /*0308*/ 	.word	0x000006d0


	//   ....[1]....
        /*030c*/ 	.word	0x00000f90


	//   ....[2]....
        /*0310*/ 	.word	0x00009ec0


	//   ....[3]....
        /*0314*/ 	.word	0x0000a4f0


	//   ....[4]....
        /*0318*/ 	.word	0x0000b650


	//----- nvinfo : EIATTR_MAX_THREADS
	.align		4
.L_37:
        /*031c*/ 	.byte	0x04, 0x05
        /*031e*/ 	.short	(.L_39 - .L_38)
.L_38:
        /*0320*/ 	.word	0x00000180
        /*0324*/ 	.word	0x00000001
        /*0328*/ 	.word	0x00000001


	//----- nvinfo : EIATTR_CRS_STACK_SIZE
	.align		4
.L_39:
        /*032c*/ 	.byte	0x04, 0x1e
        /*032e*/ 	.short	(.L_41 - .L_40)
.L_40:
        /*0330*/ 	.word	0x00000000


	//----- nvinfo : EIATTR_CBANK_PARAM_SIZE
	.align		4
.L_41:
        /*0334*/ 	.byte	0x03, 0x19
        /*0336*/ 	.short	0x0470


	//----- nvinfo : EIATTR_PARAM_CBANK
	.align		4
        /*0338*/ 	.byte	0x04, 0x0a
        /*033a*/ 	.short	(.L_43 - .L_42)
	.align		4
.L_42:
        /*033c*/ 	.word	index@(.nv.constant0._ZN7cutlass13device_kernelINS_4gemm6kernel13GemmUniversalIN4cute5tupleIJiiiiEEENS1_10collective13CollectiveMmaINS1_34MainloopSm90TmaGmmaWarpSpecializedILi7ENS5_IJNS4_1CILi1EEESB_SB_EEENS1_35KernelTmaWarpSpecializedCooperativeEEENS5_IJNSA_ILi384EEENSA_ILi80EEENSA_ILi64EEEEEEaNS5_IJlSB_lEEEaSJ_NS4_8TiledMMAINS4_8MMA_AtomIJNS4_4SM904GMMA26MMA_64x16x32_S32S8S8_SS_TNEEEENS4_6LayoutINS5_IJNSA_ILi2EEESB_SB_EEENS5_IJSB_NSA_ILi0EEEST_EEEEENS5_IJNS4_10UnderscoreESW_SW_EEEEENS4_13SM90_TMA_LOADENS4_14ComposedLayoutINS4_7SwizzleILi2ELi4ELi3EEENS4_18smem_ptr_flag_bitsILi8EEENSQ_INS5_IJNSA_ILi8EEESH_EEENS5_IJSH_SB_EEEEEEEvNS4_8identityESZ_S19_vS1A_EENS_8epilogue10collective6detail29Sm90TmaWarpSpecializedAdapterINS1D_15DefaultEpilogueIaSJ_SJ_NS1C_6thread17LinearCombinationIaLi1EiiLNS1H_9ScaleType4KindE0ELNS_15FloatRoundStyleE2EaEENS1_15EpilogueDefaultEEEEEvvEEEEvNT_6ParamsE)
        /*0340*/ 	.short	0x0210
        /*0342*/ 	.short	0x0470


	//----- nvinfo : EIATTR_SW_WAR
	.align		4
.L_43:
        /*0344*/ 	.byte	0x04, 0x36
        /*0346*/ 	.short	(.L_45 - .L_44)
.L_44:
        /*0348*/ 	.word	0x00000008
.L_45:


//--------------------- .nv.callgraph             --------------------------
	.section	.nv.callgraph,"",@"SHT_CUDA_CALLGRAPH"
	.align	4
	.sectionentsize	8
	.align		4
        /*0000*/ 	.word	0x00000000
	.align		4
        /*0004*/ 	.word	0xffffffff
	.align		4
        /*0008*/ 	.word	index@(_ZN7cutlass13device_kernelINS_4gemm6kernel13GemmUniversalIN4cute5tupleIJiiiiEEENS1_10collective13CollectiveMmaINS1_34MainloopSm90TmaGmmaWarpSpecializedILi7ENS5_IJNS4_1CILi1EEESB_SB_EEENS1_35KernelTmaWarpSpecializedCooperativeEEENS5_IJNSA_ILi384EEENSA_ILi80EEENSA_ILi64EEEEEEaNS5_IJlSB_lEEEaSJ_NS4_8TiledMMAINS4_8MMA_AtomIJNS4_4SM904GMMA26MMA_64x16x32_S32S8S8_SS_TNEEEENS4_6LayoutINS5_IJNSA_ILi2EEESB_SB_EEENS5_IJSB_NSA_ILi0EEEST_EEEEENS5_IJNS4_10UnderscoreESW_SW_EEEEENS4_13SM90_TMA_LOADENS4_14ComposedLayoutINS4_7SwizzleILi2ELi4ELi3EEENS4_18smem_ptr_flag_bitsILi8EEENSQ_INS5_IJNSA_ILi8EEESH_EEENS5_IJSH_SB_EEEEEEEvNS4_8identityESZ_S19_vS1A_EENS_8epilogue10collective6detail29Sm90TmaWarpSpecializedAdapterINS1D_15DefaultEpilogueIaSJ_SJ_NS1C_6thread17LinearCombinationIaLi1EiiLNS1H_9ScaleType4KindE0ELNS_15FloatRoundStyleE2EaEENS1_15EpilogueDefaultEEEEEvvEEEEvNT_6ParamsE)
	.align		4
        /*000c*/ 	.word	index@(__assertfail)
	.align		4
        /*0010*/ 	.word	0x00000000
	.align		4
        /*0014*/ 	.word	0xfffffffe
	.align		4
        /*0018*/ 	.word	0x00000000
	.align		4
        /*001c*/ 	.word	0xfffffffd
	.align		4
        /*0020*/ 	.word	0x00000000
	.align		4
        /*0024*/ 	.word	0xfffffffc


//--------------------- .nv.constant4             --------------------------
	.section	.nv.constant4,"a",@progbits
	.align	8
	.align		8
.nv.constant4:
        /*0000*/ 	.dword	__assertfail
	.align		8
        /*0008*/ 	.dword	__unnamed_1
	.align		8
        /*0010*/ 	.dword	_ZN40_INTERNAL_85cce552_4_k_cu_2e8d3ca3_128344cuda3std3__45__cpo5beginE
	.align		8
        /*0018*/ 	.dword	_ZN40_INTERNAL_85cce552_4_k_cu_2e8d3ca3_128344cuda3std3__45__cpo3endE
	.align		8
        /*0020*/ 	.dword	_ZN40_INTERNAL_85cce552_4_k_cu_2e8d3ca3_128344cuda3std3__45__cpo6cbeginE
	.align		8
        /*0028*/ 	.dword	_ZN40_INTERNAL_85cce552_4_k_cu_2e8d3ca3_128344cuda3std3__45__cpo4cendE
	.align		8
        /*0030*/ 	.dword	_ZN40_INTERNAL_85cce552_4_k_cu_2e8d3ca3_128344cuda3std3__442_GLOBAL__N__85cce552_4_k_cu_2e8d3ca3_128346ignoreE
	.align		8
        /*0038*/ 	.dword	_ZN40_INTERNAL_85cce552_4_k_cu_2e8d3ca3_128344cuda3std3__419piecewise_constructE
	.align		8
        /*0040*/ 	.dword	_ZN40_INTERNAL_85cce552_4_k_cu_2e8d3ca3_128344cuda3std3__48in_placeE
	.align		8
        /*0048*/ 	.dword	_ZN40_INTERNAL_85cce552_4_k_cu_2e8d3ca3_128344cuda3std6ranges3__45__cpo4swapE
	.align		8
        /*0050*/ 	.dword	_ZN40_INTERNAL_85cce552_4_k_cu_2e8d3ca3_128344cuda3std6ranges3__45__cpo9iter_moveE
	.align		8
        /*0058*/ 	.dword	_ZN40_INTERNAL_85cce552_4_k_cu_2e8d3ca3_128344cute7productE
	.align		8
        /*0060*/ 	.dword	_ZN40_INTERNAL_85cce552_4_k_cu_2e8d3ca3_128344cute1_E
	.align		8
        /*0068*/ 	.dword	$str$22
	.align		8
        /*0070*/ 	.dword	$str$23


//--------------------- .text._ZN7cutlass13device_kernelINS_4gemm6kernel13GemmUniversalIN4cute5tupleIJiiiiEEENS1_10collective13CollectiveMmaINS1_34MainloopSm90TmaGmmaWarpSpecializedILi7ENS5_IJNS4_1CILi1EEESB_SB_EEENS1_35KernelTmaWarpSpecializedCooperativeEEENS5_IJNSA_ILi384EEENSA_ILi80EEENSA_ILi64EEEEEEaNS5_IJlSB_lEEEaSJ_NS4_8TiledMMAINS4_8MMA_AtomIJNS4_4SM904GMMA26MMA_64x16x32_S32S8S8_SS_TNEEEENS4_6LayoutINS5_IJNSA_ILi2EEESB_SB_EEENS5_IJSB_NSA_ILi0EEEST_EEEEENS5_IJNS4_10UnderscoreESW_SW_EEEEENS4_13SM90_TMA_LOADENS4_14ComposedLayoutINS4_7SwizzleILi2ELi4ELi3EEENS4_18smem_ptr_flag_bitsILi8EEENSQ_INS5_IJNSA_ILi8EEESH_EEENS5_IJSH_SB_EEEEEEEvNS4_8identityESZ_S19_vS1A_EENS_8epilogue10collective6detail29Sm90TmaWarpSpecializedAdapterINS1D_15DefaultEpilogueIaSJ_SJ_NS1C_6thread17LinearCombinationIaLi1EiiLNS1H_9ScaleType4KindE0ELNS_15FloatRoundStyleE2EaEENS1_15EpilogueDefaultEEEEEvvEEEEvNT_6ParamsE --------------------------
	.section	.text._ZN7cutlass13device_kernelINS_4gemm6kernel13GemmUniversalIN4cute5tupleIJiiiiEEENS1_10collective13CollectiveMmaINS1_34MainloopSm90TmaGmmaWarpSpecializedILi7ENS5_IJNS4_1CILi1EEESB_SB_EEENS1_35KernelTmaWarpSpecializedCooperativeEEENS5_IJNSA_ILi384EEENSA_ILi80EEENSA_ILi64EEEEEEaNS5_IJlSB_lEEEaSJ_NS4_8TiledMMAINS4_8MMA_AtomIJNS4_4SM904GMMA26MMA_64x16x32_S32S8S8_SS_TNEEEENS4_6LayoutINS5_IJNSA_ILi2EEESB_SB_EEENS5_IJSB_NSA_ILi0EEEST_EEEEENS5_IJNS4_10UnderscoreESW_SW_EEEEENS4_13SM90_TMA_LOADENS4_14ComposedLayoutINS4_7SwizzleILi2ELi4ELi3EEENS4_18smem_ptr_flag_bitsILi8EEENSQ_INS5_IJNSA_ILi8EEESH_EEENS5_IJSH_SB_EEEEEEEvNS4_8identityESZ_S19_vS1A_EENS_8epilogue10collective6detail29Sm90TmaWarpSpecializedAdapterINS1D_15DefaultEpilogueIaSJ_SJ_NS1C_6thread17LinearCombinationIaLi1EiiLNS1H_9ScaleType4KindE0ELNS_15FloatRoundStyleE2EaEENS1_15EpilogueDefaultEEEEEvvEEEEvNT_6ParamsE,"ax",@progbits
	.align	128
.text._ZN7cutlass13device_kernelINS_4gemm6kernel13GemmUniversalIN4cute5tupleIJiiiiEEENS1_10collective13CollectiveMmaINS1_34MainloopSm90TmaGmmaWarpSpecializedILi7ENS5_IJNS4_1CILi1EEESB_SB_EEENS1_35KernelTmaWarpSpecializedCooperativeEEENS5_IJNSA_ILi384EEENSA_ILi80EEENSA_ILi64EEEEEEaNS5_IJlSB_lEEEaSJ_NS4_8TiledMMAINS4_8MMA_AtomIJNS4_4SM904GMMA26MMA_64x16x32_S32S8S8_SS_TNEEEENS4_6LayoutINS5_IJNSA_ILi2EEESB_SB_EEENS5_IJSB_NSA_ILi0EEEST_EEEEENS5_IJNS4_10UnderscoreESW_SW_EEEEENS4_13SM90_TMA_LOADENS4_14ComposedLayoutINS4_7SwizzleILi2ELi4ELi3EEENS4_18smem_ptr_flag_bitsILi8EEENSQ_INS5_IJNSA_ILi8EEESH_EEENS5_IJSH_SB_EEEEEEEvNS4_8identityESZ_S19_vS1A_EENS_8epilogue10collective6detail29Sm90TmaWarpSpecializedAdapterINS1D_15DefaultEpilogueIaSJ_SJ_NS1C_6thread17LinearCombinationIaLi1EiiLNS1H_9ScaleType4KindE0ELNS_15FloatRoundStyleE2EaEENS1_15EpilogueDefaultEEEEEvvEEEEvNT_6ParamsE:
        .type           _ZN7cutlass13device_kernelINS_4gemm6kernel13GemmUniversalIN4cute5tupleIJiiiiEEENS1_10collective13CollectiveMmaINS1_34MainloopSm90TmaGmmaWarpSpecializedILi7ENS5_IJNS4_1CILi1EEESB_SB_EEENS1_35KernelTmaWarpSpecializedCooperativeEEENS5_IJNSA_ILi384EEENSA_ILi80EEENSA_ILi64EEEEEEaNS5_IJlSB_lEEEaSJ_NS4_8TiledMMAINS4_8MMA_AtomIJNS4_4SM904GMMA26MMA_64x16x32_S32S8S8_SS_TNEEEENS4_6LayoutINS5_IJNSA_ILi2EEESB_SB_EEENS5_IJSB_NSA_ILi0EEEST_EEEEENS5_IJNS4_10UnderscoreESW_SW_EEEEENS4_13SM90_TMA_LOADENS4_14ComposedLayoutINS4_7SwizzleILi2ELi4ELi3EEENS4_18smem_ptr_flag_bitsILi8EEENSQ_INS5_IJNSA_ILi8EEESH_EEENS5_IJSH_SB_EEEEEEEvNS4_8identityESZ_S19_vS1A_EENS_8epilogue10collective6detail29Sm90TmaWarpSpecializedAdapterINS1D_15DefaultEpilogueIaSJ_SJ_NS1C_6thread17LinearCombinationIaLi1EiiLNS1H_9ScaleType4KindE0ELNS_15FloatRoundStyleE2EaEENS1_15EpilogueDefaultEEEEEvvEEEEvNT_6ParamsE,@function
        .size           _ZN7cutlass13device_kernelINS_4gemm6kernel13GemmUniversalIN4cute5tupleIJiiiiEEENS1_10collective13CollectiveMmaINS1_34MainloopSm90TmaGmmaWarpSpecializedILi7ENS5_IJNS4_1CILi1EEESB_SB_EEENS1_35KernelTmaWarpSpecializedCooperativeEEENS5_IJNSA_ILi384EEENSA_ILi80EEENSA_ILi64EEEEEEaNS5_IJlSB_lEEEaSJ_NS4_8TiledMMAINS4_8MMA_AtomIJNS4_4SM904GMMA26MMA_64x16x32_S32S8S8_SS_TNEEEENS4_6LayoutINS5_IJNSA_ILi2EEESB_SB_EEENS5_IJSB_NSA_ILi0EEEST_EEEEENS5_IJNS4_10UnderscoreESW_SW_EEEEENS4_13SM90_TMA_LOADENS4_14ComposedLayoutINS4_7SwizzleILi2ELi4ELi3EEENS4_18smem_ptr_flag_bitsILi8EEENSQ_INS5_IJNSA_ILi8EEESH_EEENS5_IJSH_SB_EEEEEEEvNS4_8identityESZ_S19_vS1A_EENS_8epilogue10collective6detail29Sm90TmaWarpSpecializedAdapterINS1D_15DefaultEpilogueIaSJ_SJ_NS1C_6thread17LinearCombinationIaLi1EiiLNS1H_9ScaleType4KindE0ELNS_15FloatRoundStyleE2EaEENS1_15EpilogueDefaultEEEEEvvEEEEvNT_6ParamsE,(.L_x_98 - _ZN7cutlass13device_kernelINS_4gemm6kernel13GemmUniversalIN4cute5tupleIJiiiiEEENS1_10collective13CollectiveMmaINS1_34MainloopSm90TmaGmmaWarpSpecializedILi7ENS5_IJNS4_1CILi1EEESB_SB_EEENS1_35KernelTmaWarpSpecializedCooperativeEEENS5_IJNSA_ILi384EEENSA_ILi80EEENSA_ILi64EEEEEEaNS5_IJlSB_lEEEaSJ_NS4_8TiledMMAINS4_8MMA_AtomIJNS4_4SM904GMMA26MMA_64x16x32_S32S8S8_SS_TNEEEENS4_6LayoutINS5_IJNSA_ILi2EEESB_SB_EEENS5_IJSB_NSA_ILi0EEEST_EEEEENS5_IJNS4_10UnderscoreESW_SW_EEEEENS4_13SM90_TMA_LOADENS4_14ComposedLayoutINS4_7SwizzleILi2ELi4ELi3EEENS4_18smem_ptr_flag_bitsILi8EEENSQ_INS5_IJNSA_ILi8EEESH_EEENS5_IJSH_SB_EEEEEEEvNS4_8identityESZ_S19_vS1A_EENS_8epilogue10collective6detail29Sm90TmaWarpSpecializedAdapterINS1D_15DefaultEpilogueIaSJ_SJ_NS1C_6thread17LinearCombinationIaLi1EiiLNS1H_9ScaleType4KindE0ELNS_15FloatRoundStyleE2EaEENS1_15EpilogueDefaultEEEEEvvEEEEvNT_6ParamsE)
        .other          _ZN7cutlass13device_kernelINS_4gemm6kernel13GemmUniversalIN4cute5tupleIJiiiiEEENS1_10collective13CollectiveMmaINS1_34MainloopSm90TmaGmmaWarpSpecializedILi7ENS5_IJNS4_1CILi1EEESB_SB_EEENS1_35KernelTmaWarpSpecializedCooperativeEEENS5_IJNSA_ILi384EEENSA_ILi80EEENSA_ILi64EEEEEEaNS5_IJlSB_lEEEaSJ_NS4_8TiledMMAINS4_8MMA_AtomIJNS4_4SM904GMMA26MMA_64x16x32_S32S8S8_SS_TNEEEENS4_6LayoutINS5_IJNSA_ILi2EEESB_SB_EEENS5_IJSB_NSA_ILi0EEEST_EEEEENS5_IJNS4_10UnderscoreESW_SW_EEEEENS4_13SM90_TMA_LOADENS4_14ComposedLayoutINS4_7SwizzleILi2ELi4ELi3EEENS4_18smem_ptr_flag_bitsILi8EEENSQ_INS5_IJNSA_ILi8EEESH_EEENS5_IJSH_SB_EEEEEEEvNS4_8identityESZ_S19_vS1A_EENS_8epilogue10collective6detail29Sm90TmaWarpSpecializedAdapterINS1D_15DefaultEpilogueIaSJ_SJ_NS1C_6thread17LinearCombinationIaLi1EiiLNS1H_9ScaleType4KindE0ELNS_15FloatRoundStyleE2EaEENS1_15EpilogueDefaultEEEEEvvEEEEvNT_6ParamsE,@"STO_CUDA_ENTRY STV_DEFAULT"
_ZN7cutlass13device_kernelINS_4gemm6kernel13GemmUniversalIN4cute5tupleIJiiiiEEENS1_10collective13CollectiveMmaINS1_34MainloopSm90TmaGmmaWarpSpecializedILi7ENS5_IJNS4_1CILi1EEESB_SB_EEENS1_35KernelTmaWarpSpecializedCooperativeEEENS5_IJNSA_ILi384EEENSA_ILi80EEENSA_ILi64EEEEEEaNS5_IJlSB_lEEEaSJ_NS4_8TiledMMAINS4_8MMA_AtomIJNS4_4SM904GMMA26MMA_64x16x32_S32S8S8_SS_TNEEEENS4_6LayoutINS5_IJNSA_ILi2EEESB_SB_EEENS5_IJSB_NSA_ILi0EEEST_EEEEENS5_IJNS4_10UnderscoreESW_SW_EEEEENS4_13SM90_TMA_LOADENS4_14ComposedLayoutINS4_7SwizzleILi2ELi4ELi3EEENS4_18smem_ptr_flag_bitsILi8EEENSQ_INS5_IJNSA_ILi8EEESH_EEENS5_IJSH_SB_EEEEEEEvNS4_8identityESZ_S19_vS1A_EENS_8epilogue10collective6detail29Sm90TmaWarpSpecializedAdapterINS1D_15DefaultEpilogueIaSJ_SJ_NS1C_6thread17LinearCombinationIaLi1EiiLNS1H_9ScaleType4KindE0ELNS_15FloatRoundStyleE2EaEENS1_15EpilogueDefaultEEEEEvvEEEEvNT_6ParamsE:
[----:B------:R-:W0:Y:S01]  /*0000*/  LDC R1, c[0x0][0x28] ;  /* 0x00000a00ff017b82 */ /* 0x000e220000000800 */
[----:B------:R-:W1:Y:S01]  /*0010*/  S2R R18, SR_TID.X ;  /* 0x0000000000127919 */ /* 0x000e620000002100 */
[----:B------:R-:W-:Y:S01]  /*0020*/  ELECT P0, URZ, PT ;  /* 0x00000000003f782f */ /* 0x000fe20003800000 */
[----:B------:R-:W-:Y:S01]  /*0030*/  BSSY B0, `(.L_x_0) ;  /* 0x000000f000007945 */ /* 0x000fe20003800000 */
[--C-:B-1----:R-:W-:Y:S02]  /*0040*/  SHF.R.U32.HI R0, RZ, 0x5, R18.reuse ;  /* 0x00000005ff007819 */ /* 0x102fe40000011612 */
[----:B------:R-:W-:-:S03]  /*0050*/  SHF.R.U32.HI R7, RZ, 0x7, R18 ;  /* 0x00000007ff077819 */ /* 0x000fc60000011612 */
[----:B------:R-:W1:Y:S04]  /*0060*/  SHFL.IDX PT, R3, R0, RZ, 0x1f ;  /* 0x00001fff00037589 */ /* 0x000e6800000e0000 */
[----:B------:R2:W3:Y:S01]  /*0070*/  SHFL.IDX PT, R10, R7, RZ, 0x1f ;  /* 0x00001fff070a7589 */ /* 0x0004e200000e0000 */
[----:B-1----:R-:W-:-:S13]  /*0080*/  ISETP.NE.OR P0, PT, R3, RZ, !P0 ;  /* 0x000000ff0300720c */ /* 0x002fda0004705670 */
[----:B0-23--:R-:W-:Y:S05]  /*0090*/  @P0 BRA `(.L_x_1) ;  /* 0x0000000000200947 */ /* 0x00dfea0003800000 */
[----:B------:R-:W-:Y:S02]  /*00a0*/  ULDC.64 UR4, c[0x0][0x198] ;  /* 0x0000660000047ab9 */ /* 0x000fe40000000a00 */
[----:B------:R-:W-:Y:S02]  /*00b0*/  UIADD3 UR6, UP0, UR4, 0xf0, URZ ;  /* 0x000000f004067890 */ /* 0x000fe4000ff1e03f */
[----:B------:R-:W-:Y:S02]  /*00c0*/  UIADD3 UR4, UP1, UR4, 0x1f0, URZ ;  /* 0x000001f004047890 */ /* 0x000fe4000ff3e03f */
[----:B------:R-:W-:Y:S02]  /*00d0*/  UIADD3.X UR7, URZ, UR5, URZ, UP0, !UPT ;  /* 0x000000053f077290 */ /* 0x000fe400087fe43f */
[----:B------:R-:W-:-:S07]  /*00e0*/  UIADD3.X UR5, URZ, UR5, URZ, UP1, !UPT ;  /* 0x000000053f057290 */ /* 0x000fce0008ffe43f */
[----:B------:R0:W-:Y:S02]  /*00f0*/  UTMACCTL.PF [UR6] ;  /* 0x00000000060079b9 */ /* 0x0001e40008040000 */
[----:B------:R0:W-:Y:S02]  /*0100*/  UTMACCTL.PF [UR4] ;  /* 0x00000000040079b9 */ /* 0x0001e40008040000 */
[----:B0-----:R-:W-:Y:S01]  /*0110*/  NOP ;  /* 0x0000000000007918 */ /* 0x001fe20000000000 */
.L_x_1:
[----:B------:R-:W-:Y:S05]  /*0120*/  BSYNC B0 ;  /* 0x0000000000007941 */ /* 0x000fea0003800000 */
.L_x_0:
[----:B------:R-:W0:Y:S02]  /*0130*/  SHFL.IDX PT, R2, R0, RZ, 0x1f ;  /* 0x00001fff00027589 */ /* 0x000e2400000e0000 */
[----:B0-----:R-:W-:-:S13]  /*0140*/  ISETP.NE.AND P0, PT, R2, RZ, PT ;  /* 0x000000ff0200720c */ /* 0x001fda0003f05270 */
[----:B------:R-:W-:Y:S05]  /*0150*/  @P0 BRA `(.L_x_2) ;  /* 0x0000000000700947 */ /* 0x000fea0003800000 */
[----:B------:R-:W0:Y:S01]  /*0160*/  S2UR UR8, SR_CgaCtaId ;  /* 0x00000000000879c3 */ /* 0x000e220000008800 */
[----:B------:R-:W-:Y:S01]  /*0170*/  UMOV UR4, 0x400 ;  /* 0x0000040000047882 */ /* 0x000fe20000000000 */
[----:B------:R-:W-:Y:S01]  /*0180*/  UMOV UR5, 0x1 ;  /* 0x0000000100057882 */ /* 0x000fe20000000000 */
[----:B------:R-:W-:Y:S01]  /*0190*/  UMOV UR6, 0x100 ;  /* 0x0000010000067882 */ /* 0x000fe20000000000 */
[----:B------:R-:W-:Y:S01]  /*01a0*/  ELECT P0, URZ, PT ;  /* 0x00000000003f782f */ /* 0x000fe20003800000 */
[----:B------:R-:W-:-:S04]  /*01b0*/  UIADD3 UR6, -UR6, 0x100000, URZ ;  /* 0x0010000006067890 */ /* 0x000fc8000fffe13f */
[----:B------:R-:W-:Y:S02]  /*01c0*/  USHF.L.U32 UR7, UR6, 0xb, URZ ;  /* 0x0000000b06077899 */ /* 0x000fe4000800063f */
[----:B------:R-:W-:Y:S02]  /*01d0*/  USHF.L.U32 UR6, UR6, 0x1, URZ ;  /* 0x0000000106067899 */ /* 0x000fe4000800063f */
[----:B0-----:R-:W-:Y:S02]  /*01e0*/  ULEA UR8, UR8, UR4, 0x18 ;  /* 0x0000000408087291 */ /* 0x001fe4000f8ec03f */
[----:B------:R-:W-:-:S04]  /*01f0*/  UIADD3 UR4, -UR5, 0x100000, URZ ;  /* 0x0010000005047890 */ /* 0x000fc8000fffe13f */
[----:B------:R-:W-:Y:S02]  /*0200*/  USHF.L.U32 UR5, UR4, 0xb, URZ ;  /* 0x0000000b04057899 */ /* 0x000fe4000800063f */
[----:B------:R-:W-:Y:S01]  /*0210*/  USHF.L.U32 UR4, UR4, 0x1, URZ ;  /* 0x0000000104047899 */ /* 0x000fe2000800063f */
[----:B------:R-:W0:Y:S11]  /*0220*/  FENCE.VIEW.ASYNC.S ;  /* 0x00000000000073c6 */ /* 0x000e360000000000 */
[----:B0-----:R0:W1:Y:S01]  /*0230*/  SYNCS.EXCH.64 URZ, [UR8], UR4 ;  /* 0x00000004083f75b2 */ /* 0x0010620008000100 */
[----:B------:R0:W2:Y:S01]  /*0240*/  SYNCS.EXCH.64 URZ, [UR8+0x38], UR6 ;  /* 0x00003806083f75b2 */ /* 0x0000a20008000100 */
[----:B------:R0:W3:Y:S01]  /*0250*/  SYNCS.EXCH.64 URZ, [UR8+0x8], UR4 ;  /* 0x00000804083f75b2 */ /* 0x0000e20008000100 */
[----:B------:R0:W4:Y:S01]  /*0260*/  SYNCS.EXCH.64 URZ, [UR8+0x40], UR6 ;  /* 0x00004006083f75b2 */ /* 0x0001220008000100 */
[----:B------:R0:W0:Y:S01]  /*0270*/  SYNCS.EXCH.64 URZ, [UR8+0x10], UR4 ;  /* 0x00001004083f75b2 */ /* 0x0000220008000100 */
        /* <DEDUP_REMOVED lines=9> */
[----:B------:R-:W-:Y:S01]  /*0310*/  NOP ;  /* 0x0000000000007918 */ /* 0x000fe20000000000 */
.L_x_2:
[----:B------:R-:W5:Y:S01]  /*0320*/  SHFL.IDX PT, R0, R0, RZ, 0x1f ;  /* 0x00001fff00007589 */ /* 0x000f6200000e0000 */
[----:B------:R-:W-:Y:S01]  /*0330*/  ELECT P0, URZ, PT ;  /* 0x00000000003f782f */ /* 0x000fe20003800000 */
[----:B------:R-:W1:Y:S01]  /*0340*/  LDC R2, c[0x0][0x65c] ;  /* 0x00019700ff027b82 */ /* 0x000e620000000800 */
[----:B0-----:R-:W-:Y:S01]  /*0350*/  UMOV UR4, 0x20 ;  /* 0x0000002000047882 */ /* 0x001fe20000000000 */
[----:B------:R-:W0:Y:S01]  /*0360*/  S2R R6, SR_CTAID.Y ;  /* 0x0000000000067919 */ /* 0x000e220000002600 */
[----:B------:R-:W-:Y:S01]  /*0370*/  NOP ;  /* 0x0000000000007918 */ /* 0x000fe20000000000 */
[----:B------:R-:W-:Y:S01]  /*0380*/  ISETP.NE.AND P2, PT, R10, RZ, PT ;  /* 0x000000ff0a00720c */ /* 0x000fe20003f45270 */
[----:B------:R-:W-:Y:S01]  /*0390*/  NOP ;  /* 0x0000000000007918 */ /* 0x000fe20000000000 */
[----:B------:R-:W2:Y:S01]  /*03a0*/  S2R R4, SR_CTAID.X ;  /* 0x0000000000047919 */ /* 0x000ea20000002500 */
[----:B------:R-:W-:Y:S02]  /*03b0*/  LOP3.LUT R5, R5, 0xfffffffe, RZ, 0xc0, !PT ;  /* 0xfffffffe05057812 */ /* 0x000fe400078ec0ff */
[----:B-----5:R-:W-:-:S02]  /*03c0*/  ISETP.NE.OR P0, PT, R0, RZ, !P0 ;  /* 0x000000ff0000720c */ /* 0x020fc40004705670 */
[----:B-1----:R-:W-:Y:S02]  /*03d0*/  ISETP.NE.AND P3, PT, R2, 0x1, PT ;  /* 0x000000010200780c */ /* 0x002fe40003f65270 */
[----:B------:R-:W-:-:S04]  /*03e0*/  SHF.R.S32.HI R0, RZ, 0x1f, R3 ;  /* 0x0000001fff007819 */ /* 0x000fc80000011403 */
[----:B------:R-:W-:-:S04]  /*03f0*/  LEA.HI R0, R0, R3, RZ, 0x2 ;  /* 0x0000000300007211 */ /* 0x000fc800078f10ff */
[----:B------:R-:W-:Y:S01]  /*0400*/  LOP3.LUT R0, R0, 0xfffffffc, RZ, 0xc0, !PT ;  /* 0xfffffffc00007812 */ /* 0x000fe200078ec0ff */
[----:B------:R-:W-:Y:S01]  /*0410*/  VOTEU.ALL UP0, P0 ;  /* 0x00000000003f7886 */ /* 0x000fe20000000000 */
[----:B------:R-:W-:Y:S01]  /*0420*/  VOTEU.ALL UP1, P0 ;  /* 0x00000000003f7886 */ /* 0x000fe20000020000 */
[----:B------:R-:W2:Y:S01]  /*0430*/  @P3 LDC R17, c[0x0][0x10] ;  /* 0x00000400ff113b82 */ /* 0x000ea20000000800 */
[----:B------:R-:W-:Y:S01]  /*0440*/  @P3 LOP3.LUT R5, R5, 0x1, RZ, 0xfc, !PT ;  /* 0x0000000105053812 */ /* 0x000fe200078efcff */
[----:B------:R-:W-:Y:S01]  /*0450*/  IMAD.IADD R0, R3, 0x1, -R0 ;  /* 0x0000000103007824 */ /* 0x000fe200078e0a00 */
[----:B------:R-:W-:Y:S01]  /*0460*/  @!UP0 UMOV UR6, 0x400 ;  /* 0x0000040000068882 */ /* 0x000fe20000000000 */
[----:B------:R-:W-:-:S04]  /*0470*/  @!UP0 UIADD3 UR4, -UR4, 0x100000, URZ ;  /* 0x0010000004048890 */ /* 0x000fc8000fffe13f */
[----:B------:R-:W-:Y:S02]  /*0480*/  @!UP0 USHF.L.U32 UR5, UR4, 0xb, URZ ;  /* 0x0000000b04058899 */ /* 0x000fe4000800063f */
[----:B------:R-:W-:Y:S01]  /*0490*/  @!UP0 USHF.L.U32 UR4, UR4, 0x1, URZ ;  /* 0x0000000104048899 */ /* 0x000fe2000800063f */
[----:B0-----:R-:W-:Y:S01]  /*04a0*/  @P3 IMAD.MOV.U32 R8, RZ, RZ, R6 ;  /* 0x000000ffff083224 */ /* 0x001fe200078e0006 */
[----:B------:R-:W-:Y:S01]  /*04b0*/  ISETP.NE.AND P1, PT, R0, 0x3, PT ;  /* 0x000000030000780c */ /* 0x000fe20003f25270 */
[----:B------:R-:W0:Y:S01]  /*04c0*/  @!UP0 S2UR UR7, SR_CgaCtaId ;  /* 0x00000000000789c3 */ /* 0x000e220000008800 */
[----:B------:R-:W-:Y:S02]  /*04d0*/  @P3 IMAD.MOV.U32 R9, RZ, RZ, RZ ;  /* 0x000000ffff093224 */ /* 0x000fe400078e00ff */
[----:B------:R-:W-:Y:S02]  /*04e0*/  IMAD.MOV.U32 R5, RZ, RZ, RZ ;  /* 0x000000ffff057224 */ /* 0x000fe400078e00ff */
[----:B------:R-:W-:-:S03]  /*04f0*/  @P3 IMAD.MOV.U32 R3, RZ, RZ, RZ ;  /* 0x000000ffff033224 */ /* 0x000fc600078e00ff */
[----:B------:R-:W1:Y:S01]  /*0500*/  @!P3 LDC R11, c[0x0][0xc] ;  /* 0x00000300ff0bbb82 */ /* 0x000e620000000800 */
[----:B--2---:R-:W-:-:S04]  /*0510*/  @P3 IMAD.WIDE.U32 R16, R4, R17, R8 ;  /* 0x0000001104103225 */ /* 0x004fc800078e0008 */
[----:B------:R-:W-:Y:S01]  /*0520*/  @P3 IMAD.IADD R17, R17, 0x1, R3 ;  /* 0x0000000111113824 */ /* 0x000fe200078e0203 */
[----:B------:R-:W-:Y:S01]  /*0530*/  LOP3.LUT R3, R18, 0x7f, RZ, 0xc0, !PT ;  /* 0x0000007f12037812 */ /* 0x000fe200078ec0ff */
[----:B0-----:R-:W-:Y:S01]  /*0540*/  @!UP0 ULEA UR8, UR7, UR6, 0x18 ;  /* 0x0000000607088291 */ /* 0x001fe2000f8ec03f */
[----:B------:R-:W-:Y:S02]  /*0550*/  VOTEU.ALL UP0, P0 ;  /* 0x00000000003f7886 */ /* 0x000fe40000000000 */
[----:B------:R-:W-:Y:S01]  /*0560*/  ULDC UR6, c[0x0][0xc] ;  /* 0x0000030000067ab9 */ /* 0x000fe20000000800 */
[----:B------:R-:W-:Y:S01]  /*0570*/  ISETP.EQ.OR P0, PT, R0, RZ, !P1 ;  /* 0x000000ff0000720c */ /* 0x000fe20004f02670 */
[----:B------:R-:W-:-:S03]  /*0580*/  ULDC UR7, c[0x0][0x10] ;  /* 0x0000040000077ab9 */ /* 0x000fc60000000800 */
[C---:B------:R-:W-:Y:S01]  /*0590*/  ISETP.EQ.AND P0, PT, R10.reuse, RZ, P0 ;  /* 0x000000ff0a00720c */ /* 0x040fe20000702270 */
[----:B------:R-:W-:Y:S02]  /*05a0*/  VIADD R10, R10, 0xffffffff ;  /* 0xffffffff0a0a7836 */ /* 0x000fe40000000000 */
[----:B-1----:R-:W-:Y:S01]  /*05b0*/  @!P3 IMAD.WIDE.U32 R8, R11, R6, R4 ;  /* 0x000000060b08b225 */ /* 0x002fe200078e0004 */
[----:B------:R-:W0:Y:S02]  /*05c0*/  FENCE.VIEW.ASYNC.S ;  /* 0x00000000000073c6 */ /* 0x000e240000000000 */
[----:B0-----:R-:W3:Y:S01]  /*05d0*/  @!UP0 SYNCS.EXCH.64 URZ, [UR8+0x80], UR4 ;  /* 0x00008004083f85b2 */ /* 0x001ee20008000100 */
[----:B------:R-:W-:Y:S02]  /*05e0*/  SEL R19, RZ, 0x1, !P0 ;  /* 0x00000001ff137807 */ /* 0x000fe40004000000 */
[----:B------:R-:W-:Y:S01]  /*05f0*/  ISETP.GE.U32.AND P1, PT, R10, 0x2, PT ;  /* 0x000000020a00780c */ /* 0x000fe20003f26070 */
[----:B------:R-:W-:-:S02]  /*0600*/  @!P3 IMAD.MOV.U32 R16, RZ, RZ, R8 ;  /* 0x000000ffff10b224 */ /* 0x000fc400078e0008 */
[----:B------:R-:W-:Y:S01]  /*0610*/  @!P3 IMAD.MOV.U32 R17, RZ, RZ, R9 ;  /* 0x000000ffff11b224 */ /* 0x000fe200078e0009 */
[----:B------:R-:W-:Y:S01]  /*0620*/  SEL R19, R19, 0x2, P1 ;  /* 0x0000000213137807 */ /* 0x000fe20000800000 */
[----:B------:R0:W3:Y:S01]  /*0630*/  @!UP1 SYNCS.EXCH.64 URZ, [UR8+0x88], UR4 ;  /* 0x00008804083f95b2 */ /* 0x0000e20008000100 */
[----:B------:R-:W-:Y:S01]  /*0640*/  NOP ;  /* 0x0000000000007918 */ /* 0x000fe20000000000 */
[----:B0-----:R-:W-:-:S03]  /*0650*/  UIMAD.WIDE.U32 UR4, UR6, UR7, URZ ;  /* 0x00000007060472a5 */ /* 0x001fc6000f8e003f */
[----:B------:R-:W-:Y:S02]  /*0660*/  ULDC UR6, c[0x0][0x14] ;  /* 0x0000050000067ab9 */ /* 0x000fe40000000800 */
[----:B------:R-:W-:Y:S02]  /*0670*/  UIMAD.WIDE.U32 UR36, UR4, UR6, URZ ;  /* 0x00000006042472a5 */ /* 0x000fe4000f8e003f */
[----:B------:R-:W-:-:S04]  /*0680*/  UIMAD UR40, UR5, UR6, URZ ;  /* 0x00000006052872a4 */ /* 0x000fc8000f8e023f */
[----:B------:R-:W-:Y:S01]  /*0690*/  UIADD3 UR40, UR37, UR40, URZ ;  /* 0x0000002825287290 */ /* 0x000fe2000fffe03f */
[----:B---34-:R-:W-:Y:S06]  /*06a0*/  BAR.SYNC.DEFER_BLOCKING 0x0 ;  /* 0x0000000000007b1d */ /* 0x018fec0000010000 */
[----:B------:R-:W-:Y:S05]  /*06b0*/  @!P2 BRA `(.L_x_3) ;  /* 0x000000980004a947 */ /* 0x000fea0003800000 */
[----:B------:R-:W-:-:S13]  /*06c0*/  ISETP.GT.U32.AND P0, PT, R10, 0x1, PT ;  /* 0x000000010a00780c */ /* 0x000fda0003f04070 */
[----:B------:R-:W-:Y:S05]  /*06d0*/  @P0 EXIT ;  /* 0x000000000000094d */ /* 0x000fea0003800000 */
[----:B------:R-:W-:Y:S01]  /*06e0*/  ULDC.64 UR4, c[0x0][0x650] ;  /* 0x0001940000047ab9 */ /* 0x000fe20000000a00 */
[----:B------:R-:W-:Y:S01]  /*06f0*/  PRMT R0, RZ, 0x7610, R0 ;  /* 0x00007610ff007816 */ /* 0x000fe20000000000 */
[----:B------:R-:W-:Y:S01]  /*0700*/  IMAD.MOV.U32 R155, RZ, RZ, -0x1 ;  /* 0xffffffffff9b7424 */ /* 0x000fe200078e00ff */
[----:B------:R-:W-:Y:S01]  /*0710*/  ISETP.GE.U32.AND P0, PT, R16, UR4, PT ;  /* 0x0000000410007c0c */ /* 0x000fe2000bf06070 */
[----:B------:R-:W-:Y:S02]  /*0720*/  IMAD.MOV.U32 R156, RZ, RZ, -0x1 ;  /* 0xffffffffff9c7424 */ /* 0x000fe400078e00ff */
[----:B------:R-:W-:Y:S01]  /*0730*/  IMAD.MOV.U32 R154, RZ, RZ, -0x1 ;  /* 0xffffffffff9a7424 */ /* 0x000fe200078e00ff */
[----:B------:R-:W-:-:S13]  /*0740*/  ISETP.GE.U32.AND.EX P0, PT, R17, UR5, PT, P0 ;  /* 0x0000000511007c0c */ /* 0x000fda000bf06100 */
[----:B------:R-:W-:Y:S05]  /*0750*/  @P0 BRA `(.L_x_4) ;  /* 0x0000000400540947 */ /* 0x000fea0003800000 */
[----:B------:R-:W0:Y:S01]  /*0760*/  LDC.64 R20, c[0x0][0x628] ;  /* 0x00018a00ff147b82 */ /* 0x000e220000000a00 */
[----:B------:R-:W-:Y:S02]  /*0770*/  IMAD.MOV.U32 R8, RZ, RZ, R16 ;  /* 0x000000ffff087224 */ /* 0x000fe400078e0010 */
[----:B------:R-:W-:-:S05]  /*0780*/  IMAD.MOV.U32 R9, RZ, RZ, R17 ;  /* 0x000000ffff097224 */ /* 0x000fca00078e0011 */
[----:B------:R-:W1:Y:S08]  /*0790*/  LDC R0, c[0x0][0x630] ;  /* 0x00018c00ff007b82 */ /* 0x000e700000000800 */
[----:B------:R-:W2:Y:S01]  /*07a0*/  LDC.64 R22, c[0x0][0x620] ;  /* 0x00018800ff167b82 */ /* 0x000ea20000000a00 */
[----:B0-----:R-:W-:-:S04]  /*07b0*/  ISETP.NE.U32.AND P0, PT, R20, RZ, PT ;  /* 0x000000ff1400720c */ /* 0x001fc80003f05070 */
[----:B------:R-:W-:-:S13]  /*07c0*/  ISETP.NE.AND.EX P0, PT, R21, RZ, PT, P0 ;  /* 0x000000ff1500720c */ /* 0x000fda0003f05300 */
[----:B-12---:R-:W-:Y:S05]  /*07d0*/  @!P0 BRA `(.L_x_5) ;  /* 0x0000000000288947 */ /* 0x006fea0003800000 */
[----:B------:R-:W0:Y:S02]  /*07e0*/  LDC R13, c[0x0][0x634] ;  /* 0x00018d00ff0d7b82 */ /* 0x000e240000000800 */
[----:B0-----:R-:W-:-:S05]  /*07f0*/  IADD3 R13, P0, R16, R13, RZ ;  /* 0x0000000d100d7210 */ /* 0x001fca0007f1e0ff */
[----:B------:R-:W-:-:S04]  /*0800*/  IMAD.X R15, RZ, RZ, R17, P0 ;  /* 0x000000ffff0f7224 */ /* 0x000fc800000e0611 */
[----:B------:R-:W-:-:S04]  /*0810*/  IMAD.WIDE.U32 R8, R15, R20, RZ ;  /* 0x000000140f087225 */ /* 0x000fc800078e00ff */
[----:B------:R-:W-:-:S04]  /*0820*/  IMAD.WIDE.U32 R10, P0, R13, R21, R8 ;  /* 0x000000150d0a7225 */ /* 0x000fc80007800008 */
[----:B------:R-:W-:-:S04]  /*0830*/  IMAD.WIDE.U32 R8, R13, R20, RZ ;  /* 0x000000140d087225 */ /* 0x000fc800078e00ff */
[----:B------:R-:W-:Y:S01]  /*0840*/  IMAD.X R13, RZ, RZ, RZ, P0 ;  /* 0x000000ffff0d7224 */ /* 0x000fe200000e06ff */
[----:B------:R-:W-:Y:S01]  /*0850*/  IADD3 RZ, P0, R9, R10, RZ ;  /* 0x0000000a09ff7210 */ /* 0x000fe20007f1e0ff */
[----:B------:R-:W-:-:S04]  /*0860*/  IMAD.MOV.U32 R12, RZ, RZ, R11 ;  /* 0x000000ffff0c7224 */ /* 0x000fc800078e000b */
[----:B------:R-:W-:-:S08]  /*0870*/  IMAD.WIDE.U32.X R8, R15, R21, R12, P0 ;  /* 0x000000150f087225 */ /* 0x000fd000000e040c */
.L_x_5:
[-CC-:B------:R-:W-:Y:S01]  /*0880*/  SHF.R.U64 R154, R8, R0.reuse, R9.reuse ;  /* 0x00000000089a7219 */ /* 0x180fe20000001209 */
[----:B------:R-:W0:Y:S01]  /*0890*/  LDC R12, c[0x0][0x618] ;  /* 0x00018600ff0c7b82 */ /* 0x000e220000000800 */
[----:B------:R-:W-:Y:S01]  /*08a0*/  SHF.R.U32.HI R5, RZ, R0, R9 ;  /* 0x00000000ff057219 */ /* 0x000fe20000011609 */
[----:B------:R-:W-:Y:S01]  /*08b0*/  ULDC UR4, c[0x0][0x150] ;  /* 0x0000540000047ab9 */ /* 0x000fe20000000800 */
[----:B------:R-:W-:Y:S02]  /*08c0*/  IADD3 R11, P0, RZ, -R154, RZ ;  /* 0x8000009aff0b7210 */ /* 0x000fe40007f1e0ff */
[----:B------:R-:W-:-:S03]  /*08d0*/  I2FP.F32.U32 R0, R4 ;  /* 0x0000000400007245 */ /* 0x000fc60000201000 */
[----:B------:R-:W1:Y:S01]  /*08e0*/  LDC.64 R24, c[0x0][0x640] ;  /* 0x00019000ff187b82 */ /* 0x000e620000000a00 */
[----:B------:R-:W-:Y:S02]  /*08f0*/  IMAD.X R13, RZ, RZ, ~R5, P0 ;  /* 0x000000ffff0d7224 */ /* 0x000fe400000e0e05 */
[----:B------:R-:W-:Y:S01]  /*0900*/  FMUL R0, R0, UR4 ;  /* 0x0000000400007c20 */ /* 0x000fe20008400000 */
[----:B------:R-:W-:Y:S01]  /*0910*/  IMAD.WIDE.U32 R8, R11, R22, R16 ;  /* 0x000000160b087225 */ /* 0x000fe200078e0010 */
[----:B------:R-:W-:-:S03]  /*0920*/  ULDC UR4, c[0x0][0x154] ;  /* 0x0000550000047ab9 */ /* 0x000fc60000000800 */
[----:B------:R-:W-:Y:S01]  /*0930*/  IMAD R10, R13, R22, RZ ;  /* 0x000000160d0a7224 */ /* 0x000fe200078e02ff */
[----:B------:R-:W2:Y:S01]  /*0940*/  LDC R5, c[0x0][0x144] ;  /* 0x00005100ff057b82 */ /* 0x000ea20000000800 */
[----:B------:R-:W3:Y:S02]  /*0950*/  F2I.U32.TRUNC.NTZ R0, R0 ;  /* 0x0000000000007305 */ /* 0x000ee4000020f000 */
[----:B------:R-:W-:-:S04]  /*0960*/  IMAD R11, R11, R23, R10 ;  /* 0x000000170b0b7224 */ /* 0x000fc800078e020a */
[----:B------:R-:W-:Y:S01]  /*0970*/  IMAD.IADD R9, R9, 0x1, R11 ;  /* 0x0000000109097824 */ /* 0x000fe200078e020b */
[----:B------:R-:W4:Y:S01]  /*0980*/  LDC R14, c[0x0][0x608] ;  /* 0x00018200ff0e7b82 */ /* 0x000f220000000800 */
[----:B------:R-:W-:-:S03]  /*0990*/  IMAD.MOV.U32 R11, RZ, RZ, -0x1 ;  /* 0xffffffffff0b7424 */ /* 0x000fc600078e00ff */
[--C-:B0-----:R-:W-:Y:S02]  /*09a0*/  SHF.R.U64 R20, R8, R12, R9.reuse ;  /* 0x0000000c08147219 */ /* 0x101fe40000001209 */
[----:B------:R-:W-:Y:S02]  /*09b0*/  I2FP.F32.U32 R8, R6 ;  /* 0x0000000600087245 */ /* 0x000fe40000201000 */
[----:B------:R-:W0:Y:S01]  /*09c0*/  LDC R22, c[0x0][0x658] ;  /* 0x00019600ff167b82 */ /* 0x000e220000000800 */
[----:B-1----:R-:W-:Y:S01]  /*09d0*/  ISETP.NE.U32.AND P0, PT, R24, RZ, PT ;  /* 0x000000ff1800720c */ /* 0x002fe20003f05070 */
[----:B---3--:R-:W-:Y:S01]  /*09e0*/  IMAD.MOV R10, RZ, RZ, -R0 ;  /* 0x000000ffff0a7224 */ /* 0x008fe200078e0a00 */
[----:B------:R-:W-:Y:S01]  /*09f0*/  SHF.R.U32.HI R9, RZ, R12, R9 ;  /* 0x0000000cff097219 */ /* 0x000fe20000011609 */
[----:B------:R-:W-:Y:S01]  /*0a00*/  FMUL R8, R8, UR4 ;  /* 0x0000000408087c20 */ /* 0x000fe20008400000 */
[----:B------:R-:W-:-:S03]  /*0a10*/  ISETP.NE.AND.EX P0, PT, R25, RZ, PT, P0 ;  /* 0x000000ff1900720c */ /* 0x000fc60003f05300 */
[----:B------:R-:W1:Y:S01]  /*0a20*/  LDC R15, c[0x0][0x148] ;  /* 0x00005200ff0f7b82 */ /* 0x000e620000000800 */
[----:B--2---:R-:W-:-:S07]  /*0a30*/  IMAD R0, R5, R10, R4 ;  /* 0x0000000a05007224 */ /* 0x004fce00078e0204 */
[----:B------:R-:W2:Y:S01]  /*0a40*/  LDC R23, c[0x0][0x600] ;  /* 0x00018000ff177b82 */ /* 0x000ea20000000800 */
[-CC-:B----4-:R-:W-:Y:S02]  /*0a50*/  SHF.R.U64 R28, R20, R14.reuse, R9.reuse ;  /* 0x0000000e141c7219 */ /* 0x190fe40000001209 */
[----:B------:R-:W-:Y:S01]  /*0a60*/  SHF.R.U32.HI R5, RZ, R14, R9 ;  /* 0x0000000eff057219 */ /* 0x000fe20000011609 */
[----:B------:R-:W-:Y:S01]  /*0a70*/  IMAD.MOV.U32 R9, RZ, RZ, 0x1 ;  /* 0x00000001ff097424 */ /* 0x000fe200078e00ff */
[----:B------:R3:W4:Y:S03]  /*0a80*/  F2I.U32.TRUNC.NTZ R14, R8 ;  /* 0x00000008000e7305 */ /* 0x000726000020f000 */
[----:B------:R-:W1:Y:S01]  /*0a90*/  LDC R26, c[0x0][0x648] ;  /* 0x00019200ff1a7b82 */ /* 0x000e620000000800 */
[-C--:B0-----:R-:W-:Y:S02]  /*0aa0*/  SHF.L.U32 R4, R11, R22.reuse, RZ ;  /* 0x000000160b047219 */ /* 0x081fe400000006ff */
[----:B------:R-:W-:-:S02]  /*0ab0*/  SHF.R.U64 R30, R28, R22, R5 ;  /* 0x000000161c1e7219 */ /* 0x000fc40000001205 */
[----:B------:R-:W-:Y:S02]  /*0ac0*/  LOP3.LUT R13, RZ, R4, RZ, 0x33, !PT ;  /* 0x00000004ff0d7212 */ /* 0x000fe400078e33ff */
[-C--:B------:R-:W-:Y:S01]  /*0ad0*/  SHF.R.U32.HI R5, RZ, R22.reuse, R5 ;  /* 0x00000016ff057219 */ /* 0x080fe20000011605 */
[----:B------:R-:W0:Y:S01]  /*0ae0*/  LDC R27, c[0x0][0x638] ;  /* 0x00018e00ff1b7b82 */ /* 0x000e220000000800 */
[----:B------:R-:W-:Y:S01]  /*0af0*/  SHF.L.U32 R12, R9, R22, RZ ;  /* 0x00000016090c7219 */ /* 0x000fe200000006ff */
[----:B------:R-:W-:-:S06]  /*0b00*/  IMAD.MOV.U32 R4, RZ, RZ, R30 ;  /* 0x000000ffff047224 */ /* 0x000fcc00078e001e */
[----:B------:R-:W0:Y:S01]  /*0b10*/  LDC R155, c[0x0][0x610] ;  /* 0x00018400ff9b7b82 */ /* 0x000e220000000800 */
[----:B---34-:R-:W-:Y:S05]  /*0b20*/  @!P0 BRA `(.L_x_6) ;  /* 0x0000000000288947 */ /* 0x018fea0003800000 */
[----:B------:R-:W3:Y:S02]  /*0b30*/  LDC R11, c[0x0][0x64c] ;  /* 0x00019300ff0b7b82 */ /* 0x000ee40000000800 */
[----:B---3--:R-:W-:-:S05]  /*0b40*/  IADD3 R11, P0, R30, R11, RZ ;  /* 0x0000000b1e0b7210 */ /* 0x008fca0007f1e0ff */
        /* <DEDUP_REMOVED lines=8> */
.L_x_6:
[----:B-1----:R-:W-:Y:S01]  /*0bd0*/  SHF.R.U64 R4, R4, R26, R5 ;  /* 0x0000001a04047219 */ /* 0x002fe20000001205 */
[----:B--2---:R-:W-:Y:S01]  /*0be0*/  VIADD R5, R23, 0xffffffff ;  /* 0xffffffff17057836 */ /* 0x004fe20000000000 */
[----:B------:R-:W-:Y:S01]  /*0bf0*/  LOP3.LUT R13, R28, R13, RZ, 0xc0, !PT ;  /* 0x0000000d1c0d7212 */ /* 0x000fe200078ec0ff */
[----:B------:R-:W-:Y:S02]  /*0c00*/  IMAD.MOV R14, RZ, RZ, -R14 ;  /* 0x000000ffff0e7224 */ /* 0x000fe400078e0a0e */
[----:B------:R-:W-:Y:S01]  /*0c10*/  IMAD.MOV R8, RZ, RZ, -R4 ;  /* 0x000000ffff087224 */ /* 0x000fe200078e0a04 */
[----:B------:R-:W-:Y:S01]  /*0c20*/  LOP3.LUT R5, R20, R5, RZ, 0xc0, !PT ;  /* 0x0000000514057212 */ /* 0x000fe200078ec0ff */
[----:B------:R-:W-:Y:S02]  /*0c30*/  IMAD R13, R12, R4, R13 ;  /* 0x000000040c0d7224 */ /* 0x000fe400078e020d */
[----:B------:R-:W-:Y:S02]  /*0c40*/  @P3 IMAD R0, R15, R14, R6 ;  /* 0x0000000e0f003224 */ /* 0x000fe400078e0206 */
[----:B0-----:R-:W-:-:S02]  /*0c50*/  IMAD R4, R8, R27, R30 ;  /* 0x0000001b08047224 */ /* 0x001fc400078e021e */
[----:B------:R-:W-:Y:S02]  /*0c60*/  IMAD R155, R13, R155, R0 ;  /* 0x0000009b0d9b7224 */ /* 0x000fe400078e0200 */
[----:B------:R-:W-:Y:S02]  /*0c70*/  IMAD R4, R4, R23, R5 ;  /* 0x0000001704047224 */ /* 0x000fe400078e0205 */
[----:B------:R-:W-:-:S03]  /*0c80*/  IMAD.MOV.U32 R0, RZ, RZ, 0x1 ;  /* 0x00000001ff007424 */ /* 0x000fc600078e00ff */
[----:B------:R-:W-:Y:S02]  /*0c90*/  SEL R156, R4, R155, !P3 ;  /* 0x0000009b049c7207 */ /* 0x000fe40005800000 */
[----:B------:R-:W-:-:S07]  /*0ca0*/  SEL R155, R155, R4, !P3 ;  /* 0x000000049b9b7207 */ /* 0x000fce0005800000 */
.L_x_4:
[----:B------:R-:W-:-:S08]  /*0cb0*/  NOP ;  /* 0x0000000000007918 */ /* 0x000fd00000000000 */
[----:B------:R-:W0:Y:S02]  /*0cc0*/  USETMAXREG.TRY_ALLOC.CTAPOOL UP0, 0xe8 ;  /* 0x000000e8000079c8 */ /* 0x000e240008000600 */
[----:B0-----:R-:W-:-:S13]  /*0cd0*/  PLOP3.LUT P0, PT, PT, PT, UP0, 0x80, 0x0 ;  /* 0x000000000000781c */ /* 0x001fda0003f0f008 */
[----:B------:R-:W-:Y:S05]  /*0ce0*/  @!P0 BRA `(.L_x_4) ;  /* 0xfffffffc00f08947 */ /* 0x000fea000383ffff */
[----:B------:R-:W-:Y:S01]  /*0cf0*/  ULDC.64 UR4, c[0x0][0x598] ;  /* 0x0001660000047ab9 */ /* 0x000fe20000000a00 */
[----:B------:R-:W-:Y:S01]  /*0d00*/  ULDC.64 UR44, c[0x0][0x208] ;  /* 0x00008200002c7ab9 */ /* 0x000fe20000000a00 */
[----:B------:R-:W-:-:S04]  /*0d10*/  ISETP.NE.U32.AND P0, PT, RZ, UR4, PT ;  /* 0x00000004ff007c0c */ /* 0x000fc8000bf05070 */
[----:B------:R-:W-:-:S13]  /*0d20*/  ISETP.NE.AND.EX P0, PT, RZ, UR5, PT, P0 ;  /* 0x00000005ff007c0c */ /* 0x000fda000bf05300 */
[----:B------:R-:W-:Y:S05]  /*0d30*/  @!P0 BRA `(.L_x_7) ;  /* 0x00000000001c8947 */ /* 0x000fea0003800000 */
[----:B------:R-:W0:Y:S02]  /*0d40*/  LDC.64 R4, c[0x0][0x598] ;  /* 0x00016600ff047b82 */ /* 0x000e240000000a00 */
[----:B0-----:R-:W2:Y:S02]  /*0d50*/  LDG.E.64 R4, desc[UR44][R4.64] ;  /* 0x0000002c04047981 */ /* 0x001ea4000c1e1b00 */
[----:B--2---:R-:W-:-:S04]  /*0d60*/  ISETP.NE.U32.AND P0, PT, R4, RZ, PT ;  /* 0x000000ff0400720c */ /* 0x004fc80003f05070 */
[----:B------:R-:W-:-:S13]  /*0d70*/  ISETP.NE.AND.EX P0, PT, R5, RZ, PT, P0 ;  /* 0x000000ff0500720c */ /* 0x000fda0003f05300 */
[----:B------:R-:W-:Y:S05]  /*0d80*/  @!P0 BRA `(.L_x_7) ;  /* 0x0000000000088947 */ /* 0x000fea0003800000 */
[----:B------:R0:W5:Y:S01]  /*0d90*/  LD.E R145, desc[UR44][R4.64] ;  /* 0x0000002c04917980 */ /* 0x000162000c101900 */
[----:B------:R-:W-:Y:S05]  /*0da0*/  BRA `(.L_x_8) ;  /* 0x0000000000247947 */ /* 0x000fea0003800000 */
.L_x_7:
[----:B------:R-:W-:Y:S02]  /*0db0*/  ULDC.64 UR4, c[0x0][0x588] ;  /* 0x0001620000047ab9 */ /* 0x000fe40000000a00 */
[----:B------:R-:W-:-:S04]  /*0dc0*/  ISETP.NE.U32.AND P0, PT, RZ, UR4, PT ;  /* 0x00000004ff007c0c */ /* 0x000fc8000bf05070 */
[----:B------:R-:W-:-:S13]  /*0dd0*/  ISETP.NE.AND.EX P0, PT, RZ, UR5, PT, P0 ;  /* 0x00000005ff007c0c */ /* 0x000fda000bf05300 */
[----:B------:R-:W-:Y:S05]  /*0de0*/  @!P0 BRA `(.L_x_9) ;  /* 0x00000000000c8947 */ /* 0x000fea0003800000 */
[----:B------:R-:W0:Y:S02]  /*0df0*/  LDC.64 R4, c[0x0][0x588] ;  /* 0x00016200ff047b82 */ /* 0x000e240000000a00 */
[----:B0-----:R1:W5:Y:S01]  /*0e00*/  LDG.E R145, desc[UR44][R4.64] ;  /* 0x0000002c04917981 */ /* 0x001362000c1e1900 */
[----:B------:R-:W-:Y:S05]  /*0e10*/  BRA `(.L_x_8) ;  /* 0x0000000000087947 */ /* 0x000fea0003800000 */
.L_x_9:
[----:B------:R-:W-:Y:S02]  /*0e20*/  ULDC UR4, c[0x0][0x580] ;  /* 0x0001600000047ab9 */ /* 0x000fe40000000800 */
[----:B------:R-:W-:-:S07]  /*0e30*/  IMAD.U32 R145, RZ, RZ, UR4 ;  /* 0x00000004ff917e24 */ /* 0x000fce000f8e00ff */
.L_x_8:
[----:B------:R-:W-:Y:S02]  /*0e40*/  ULDC.64 UR4, c[0x0][0x5a0] ;  /* 0x0001680000047ab9 */ /* 0x000fe40000000a00 */
[----:B------:R-:W-:-:S04]  /*0e50*/  ISETP.NE.U32.AND P0, PT, RZ, UR4, PT ;  /* 0x00000004ff007c0c */ /* 0x000fc8000bf05070 */
[----:B------:R-:W-:-:S13]  /*0e60*/  ISETP.NE.AND.EX P0, PT, RZ, UR5, PT, P0 ;  /* 0x00000005ff007c0c */ /* 0x000fda000bf05300 */
[----:B------:R-:W-:Y:S05]  /*0e70*/  @!P0 BRA `(.L_x_10) ;  /* 0x00000000001c8947 */ /* 0x000fea0003800000 */
[----:B01----:R-:W0:Y:S02]  /*0e80*/  LDC.64 R4, c[0x0][0x5a0] ;  /* 0x00016800ff047b82 */ /* 0x003e240000000a00 */
[----:B0-----:R-:W2:Y:S02]  /*0e90*/  LDG.E.64 R4, desc[UR44][R4.64] ;  /* 0x0000002c04047981 */ /* 0x001ea4000c1e1b00 */
[----:B--2---:R-:W-:-:S04]  /*0ea0*/  ISETP.NE.U32.AND P0, PT, R4, RZ, PT ;  /* 0x000000ff0400720c */ /* 0x004fc80003f05070 */
[----:B------:R-:W-:-:S13]  /*0eb0*/  ISETP.NE.AND.EX P0, PT, R5, RZ, PT, P0 ;  /* 0x000000ff0500720c */ /* 0x000fda0003f05300 */
[----:B------:R-:W-:Y:S05]  /*0ec0*/  @!P0 BRA `(.L_x_10) ;  /* 0x0000000000088947 */ /* 0x000fea0003800000 */
[----:B------:R0:W5:Y:S01]  /*0ed0*/  LD.E R146, desc[UR44][R4.64] ;  /* 0x0000002c04927980 */ /* 0x000162000c101900 */
[----:B------:R-:W-:Y:S05]  /*0ee0*/  BRA `(.L_x_11) ;  /* 0x0000000000247947 */ /* 0x000fea0003800000 */
.L_x_10:
[----:B------:R-:W-:Y:S02]  /*0ef0*/  ULDC.64 UR4, c[0x0][0x590] ;  /* 0x0001640000047ab9 */ /* 0x000fe40000000a00 */
[----:B------:R-:W-:-:S04]  /*0f00*/  ISETP.NE.U32.AND P0, PT, RZ, UR4, PT ;  /* 0x00000004ff007c0c */ /* 0x000fc8000bf05070 */
[----:B------:R-:W-:-:S13]  /*0f10*/  ISETP.NE.AND.EX P0, PT, RZ, UR5, PT, P0 ;  /* 0x00000005ff007c0c */ /* 0x000fda000bf05300 */
[----:B------:R-:W-:Y:S05]  /*0f20*/  @!P0 BRA `(.L_x_12) ;  /* 0x00000000000c8947 */ /* 0x000fea0003800000 */
[----:B------:R-:W2:Y:S02]  /*0f30*/  LDC.64 R146, c[0x0][0x590] ;  /* 0x00016400ff927b82 */ /* 0x000ea40000000a00 */
[----:B--2---:R2:W5:Y:S01]  /*0f40*/  LDG.E R146, desc[UR44][R146.64] ;  /* 0x0000002c92927981 */ /* 0x004562000c1e1900 */
[----:B------:R-:W-:Y:S05]  /*0f50*/  BRA `(.L_x_11) ;  /* 0x0000000000087947 */ /* 0x000fea0003800000 */
.L_x_12:
[----:B------:R-:W-:Y:S02]  /*0f60*/  ULDC UR4, c[0x0][0x584] ;  /* 0x0001610000047ab9 */ /* 0x000fe40000000800 */
[----:B------:R-:W-:-:S07]  /*0f70*/  IMAD.U32 R146, RZ, RZ, UR4 ;  /* 0x00000004ff927e24 */ /* 0x000fce000f8e00ff */
.L_x_11:
[----:B------:R-:W-:-:S13]  /*0f80*/  LOP3.LUT P0, RZ, R0, 0xff, RZ, 0xc0, !PT ;  /* 0x000000ff00ff7812 */ /* 0x000fda000780c0ff */
[----:B------:R-:W-:Y:S05]  /*0f90*/  @!P0 EXIT ;  /* 0x000000000000894d */ /* 0x000fea0003800000 */
[----:B------:R-:W2:Y:S01]  /*0fa0*/  LDC.64 R152, c[0x0][0x5c8] ;  /* 0x00017200ff987b82 */ /* 0x000ea20000000a00 */
[----:B------:R-:W-:Y:S01]  /*0fb0*/  LOP3.LUT R7, R7, 0x1, RZ, 0xc0, !PT ;  /* 0x0000000107077812 */ /* 0x000fe200078ec0ff */
[----:B------:R-:W-:Y:S01]  /*0fc0*/  ULDC UR4, c[0x0][0x28c] ;  /* 0x0000a30000047ab9 */ /* 0x000fe20000000800 */
[----:B------:R-:W-:Y:S01]  /*0fd0*/  SHF.R.U32.HI R0, RZ, 0x2, R18 ;  /* 0x00000002ff007819 */ /* 0x000fe20000011612 */
[----:B------:R-:W-:Y:S01]  /*0fe0*/  UIADD3 UR4, UR4, 0x3f, URZ ;  /* 0x0000003f04047890 */ /* 0x000fe2000fffe03f */
[----:B------:R-:W-:Y:S01]  /*0ff0*/  SHF.R.U32.HI R3, RZ, 0x1, R3 ;  /* 0x00000001ff037819 */ /* 0x000fe20000011603 */
[----:B01----:R-:W-:Y:S01]  /*1000*/  IMAD.SHL.U32 R5, R7, 0x40, RZ ;  /* 0x0000004007057824 */ /* 0x003fe200078e00ff */
[----:B------:R-:W-:Y:S01]  /*1010*/  LOP3.LUT R0, R0, 0x7, RZ, 0xc0, !PT ;  /* 0x0000000700007812 */ /* 0x000fe200078ec0ff */
[----:B------:R-:W-:Y:S01]  /*1020*/  USHF.R.S32.HI UR5, URZ, 0x1f, UR4 ;  /* 0x0000001f3f057899 */ /* 0x000fe20008011404 */
[----:B------:R-:W-:Y:S01]  /*1030*/  LOP3.LUT R3, R3, 0x30, RZ, 0xc0, !PT ;  /* 0x0000003003037812 */ /* 0x000fe200078ec0ff */
[----:B------:R-:W-:Y:S01]  /*1040*/  IMAD.MOV.U32 R23, RZ, RZ, RZ ;  /* 0x000000ffff177224 */ /* 0x000fe200078e00ff */
[--C-:B------:R-:W-:Y:S01]  /*1050*/  LOP3.LUT R22, R5, 0x40, R0.reuse, 0xe2, !PT ;  /* 0x0000004005167812 */ /* 0x100fe200078ee200 */
[----:B------:R-:W-:Y:S01]  /*1060*/  ULEA.HI UR5, UR5, UR4, URZ, 0x6 ;  /* 0x0000000405057291 */ /* 0x000fe2000f8f303f */
[-C--:B------:R-:W-:Y:S01]  /*1070*/  IADD3 R0, RZ, -R3.reuse, -R0 ;  /* 0x80000003ff007210 */ /* 0x080fe20007ffe800 */
[----:B------:R-:W-:Y:S01]  /*1080*/  UMOV UR38, URZ ;  /* 0x0000003f00267c82 */ /* 0x000fe20008000000 */
[----:B------:R-:W-:Y:S01]  /*1090*/  ULDC UR4, c[0x0][0x284] ;  /* 0x0000a10000047ab9 */ /* 0x000fe20000000800 */
[----:B------:R-:W-:Y:S01]  /*10a0*/  LOP3.LUT R22, R22, R3, RZ, 0xfc, !PT ;  /* 0x0000000316167212 */ /* 0x000fe200078efcff */
[----:B------:R-:W-:Y:S01]  /*10b0*/  USHF.R.S32.HI UR41, URZ, 0x6, UR5 ;  /* 0x000000063f297899 */ /* 0x000fe20008011405 */
[----:B------:R-:W-:Y:S01]  /*10c0*/  IMAD R0, R7, -0x40, R0 ;  /* 0xffffffc007007824 */ /* 0x000fe200078e0200 */
[----:B------:R-:W-:Y:S01]  /*10d0*/  UMOV UR39, URZ ;  /* 0x0000003f00277c82 */ /* 0x000fe20008000000 */
[C-C-:B--2---:R-:W-:Y:S01]  /*10e0*/  SHF.L.U64.HI R147, R152.reuse, 0x7, R153.reuse ;  /* 0x0000000798937819 */ /* 0x144fe20000010299 */
[C---:B------:R-:W-:Y:S01]  /*10f0*/  IMAD.SHL.U32 R150, R152.reuse, 0x80, RZ ;  /* 0x0000008098967824 */ /* 0x040fe200078e00ff */
[C-C-:B------:R-:W-:Y:S01]  /*1100*/  SHF.L.U64.HI R148, R152.reuse, 0x3, R153.reuse ;  /* 0x0000000398947819 */ /* 0x140fe20000010299 */
[C---:B------:R-:W-:Y:S01]  /*1110*/  IMAD.SHL.U32 R151, R152.reuse, 0x8, RZ ;  /* 0x0000000898977824 */ /* 0x040fe200078e00ff */
[C---:B------:R-:W-:Y:S01]  /*1120*/  SHF.L.U64.HI R149, R152.reuse, 0x8, R153 ;  /* 0x0000000898957819 */ /* 0x040fe20000010299 */
[----:B------:R-:W-:-:S02]  /*1130*/  IMAD.SHL.U32 R152, R152, 0x100, RZ ;  /* 0x0000010098987824 */ /* 0x000fc400078e00ff */
[----:B------:R-:W-:-:S07]  /*1140*/  VIADD R153, R0, UR4 ;  /* 0x0000000400997c36 */ /* 0x000fce0008000000 */
.L_x_56:
[----:B------:R-:W-:Y:S01]  /*1150*/  LOP3.LUT R0, R18, 0x80, RZ, 0xc0, !PT ;  /* 0x0000008012007812 */ /* 0x000fe200078ec0ff */
[----:B0-----:R-:W0:Y:S01]  /*1160*/  S2UR UR7, SR_CgaCtaId ;  /* 0x00000000000779c3 */ /* 0x001e220000008800 */
[----:B------:R-:W-:Y:S02]  /*1170*/  UMOV UR6, 0x400 ;  /* 0x0000040000067882 */ /* 0x000fe40000000000 */
[----:B------:R-:W-:-:S06]  /*1180*/  SHF.R.U32.HI R0, RZ, 0x7, R0 ;  /* 0x00000007ff007819 */ /* 0x000fcc0000011600 */
[----:B-1----:R-:W1:Y:S01]  /*1190*/  SHFL.IDX PT, R0, R0, RZ, 0x1f ;  /* 0x00001fff00007589 */ /* 0x002e6200000e0000 */
[----:B0-----:R-:W-:Y:S01]  /*11a0*/  ULEA UR6, UR7, UR6, 0x18 ;  /* 0x0000000607067291 */ /* 0x001fe2000f8ec03f */
[----:B-1----:R-:W-:-:S13]  /*11b0*/  R2UR UR4, R0 ;  /* 0x00000000000472ca */ /* 0x002fda00000e0000 */
[----:B------:R-:W-:-:S04]  /*11c0*/  ULEA.HI UR5, UR4, UR4, URZ, 0x1 ;  /* 0x0000000404057291 */ /* 0x000fc8000f8f083f */
[----:B------:R-:W-:-:S04]  /*11d0*/  ULOP3.LUT UR5, UR5, 0xffffe, URZ, 0xc0, !UPT ;  /* 0x000ffffe05057892 */ /* 0x000fc8000f8ec03f */
[----:B------:R-:W-:-:S03]  /*11e0*/  UIADD3 UR5, UR4, -UR5, URZ ;  /* 0x8000000504057290 */ /* 0x000fc6000fffe03f */
[----:B------:R-:W-:Y:S01]  /*11f0*/  ULDC UR4, c[0x0][0x28c] ;  /* 0x0000a30000047ab9 */ /* 0x000fe20000000800 */
[----:B------:R-:W-:Y:S01]  /*1200*/  ULEA UR5, UR5, UR6, 0xc ;  /* 0x0000000605057291 */ /* 0x000fe2000f8e603f */
[----:B------:R-:W-:-:S03]  /*1210*/  ISETP.LT.AND P0, PT, RZ, UR4, PT ;  /* 0x00000004ff007c0c */ /* 0x000fc6000bf01270 */
[----:B------:R-:W-:-:S04]  /*1220*/  UIADD3 UR5, UR5, 0x180, URZ ;  /* 0x0000018005057890 */ /* 0x000fc8000fffe03f */
[----:B------:R-:W-:-:S04]  /*1230*/  USHF.R.U32.HI UR5, URZ, 0x4, UR5 ;  /* 0x000000043f057899 */ /* 0x000fc80008011605 */
[----:B------:R-:W-:-:S04]  /*1240*/  ULOP3.LUT UR5, UR5, 0x3fff, URZ, 0xc0, !UPT ;  /* 0x00003fff05057892 */ /* 0x000fc8000f8ec03f */
[----:B------:R-:W-:Y:S01]  /*1250*/  ULOP3.LUT UR42, UR5, 0x10000, URZ, 0xfc, !UPT ;  /* 0x00010000052a7892 */ /* 0x000fe2000f8efc3f */
[----:B------:R-:W-:Y:S11]  /*1260*/  @P0 BRA `(.L_x_13) ;  /* 0x0000000000400947 */ /* 0x000ff60003800000 */
[----:B------:R-:W-:Y:S01]  /*1270*/  MOV R0, 0x0 ;  /* 0x0000000000007802 */ /* 0x000fe20000000f00 */
[----:B------:R-:W-:Y:S01]  /*1280*/  ULDC.64 UR4, c[0x4][0x68] ;  /* 0x01001a0000047ab9 */ /* 0x000fe20000000a00 */
[----:B------:R-:W-:Y:S01]  /*1290*/  ULDC.64 UR6, c[0x4][0x8] ;  /* 0x0100020000067ab9 */ /* 0x000fe20000000a00 */
[----:B------:R-:W-:Y:S01]  /*12a0*/  IMAD.U32 R4, RZ, RZ, UR4 ;  /* 0x00000004ff047e24 */ /* 0x000fe2000f8e00ff */
[----:B------:R0:W1:Y:S01]  /*12b0*/  LDC.64 R14, c[0x4][R0] ;  /* 0x01000000000e7b82 */ /* 0x0000620000000a00 */
[----:B------:R-:W-:Y:S01]  /*12c0*/  IMAD.U32 R5, RZ, RZ, UR5 ;  /* 0x00000005ff057e24 */ /* 0x000fe2000f8e00ff */
[----:B------:R-:W-:Y:S01]  /*12d0*/  ULDC.64 UR4, c[0x4][0x70] ;  /* 0x01001c0000047ab9 */ /* 0x000fe20000000a00 */
[----:B------:R-:W-:Y:S02]  /*12e0*/  IMAD.U32 R10, RZ, RZ, UR6 ;  /* 0x00000006ff0a7e24 */ /* 0x000fe4000f8e00ff */
[----:B------:R-:W-:Y:S02]  /*12f0*/  IMAD.U32 R6, RZ, RZ, UR4 ;  /* 0x00000004ff067e24 */ /* 0x000fe4000f8e00ff */
[----:B------:R-:W-:-:S02]  /*1300*/  IMAD.U32 R7, RZ, RZ, UR5 ;  /* 0x00000005ff077e24 */ /* 0x000fc4000f8e00ff */
[----:B------:R-:W-:Y:S02]  /*1310*/  IMAD.U32 R11, RZ, RZ, UR7 ;  /* 0x00000007ff0b7e24 */ /* 0x000fe4000f8e00ff */
[----:B------:R-:W-:Y:S02]  /*1320*/  IMAD.MOV.U32 R8, RZ, RZ, 0x1e1 ;  /* 0x000001e1ff087424 */ /* 0x000fe400078e00ff */
[----:B------:R-:W-:Y:S02]  /*1330*/  IMAD.MOV.U32 R12, RZ, RZ, 0x1 ;  /* 0x00000001ff0c7424 */ /* 0x000fe400078e00ff */
[----:B0-----:R-:W-:-:S07]  /*1340*/  IMAD.MOV.U32 R13, RZ, RZ, RZ ;  /* 0x000000ffff0d7224 */ /* 0x001fce00078e00ff */
[----:B------:R-:W-:-:S07]  /*1350*/  LEPC R20, `(.L_x_13) ;  /* 0x000000001014794e */ /* 0x000fce0000000000 */
[----:B-1---5:R-:W-:Y:S05]  /*1360*/  CALL.ABS.NOINC R14 ;  /* 0x000000000e007343 */ /* 0x022fea0003c00000 */
.L_x_13:
[----:B------:R-:W-:-:S04]  /*1370*/  LOP3.LUT R0, R19, 0x1, RZ, 0xfc, !PT ;  /* 0x0000000113007812 */ /* 0x000fc800078efcff */
[----:B------:R-:W-:-:S13]  /*1380*/  ISETP.NE.AND P0, PT, R0, 0x3, PT ;  /* 0x000000030000780c */ /* 0x000fda0003f05270 */
[----:B------:R-:W-:Y:S05]  /*1390*/  @!P0 BRA `(.L_x_14) ;  /* 0x0000000000048947 */ /* 0x000fea0003800000 */
[----:B------:R-:W-:Y:S01]  /*13a0*/  BPT.TRAP 0x1 ;  /* 0x000000040000795c */ /* 0x000fe20000300000 */
.L_x_14:
[----:B------:R-:W0:Y:S01]  /*13b0*/  S2UR UR5, SR_CgaCtaId ;  /* 0x00000000000579c3 */ /* 0x000e220000008800 */
[----:B------:R-:W-:Y:S01]  /*13c0*/  UMOV UR4, 0x400 ;  /* 0x0000040000047882 */ /* 0x000fe20000000000 */
[----:B------:R-:W-:Y:S02]  /*13d0*/  IMAD.U32 R0, RZ, RZ, UR38 ;  /* 0x00000026ff007e24 */ /* 0x000fe4000f8e00ff */
[----:B------:R-:W-:-:S03]  /*13e0*/  IMAD.U32 R3, RZ, RZ, UR39 ;  /* 0x00000027ff037e24 */ /* 0x000fc6000f8e00ff */
[----:B------:R-:W-:Y:S01]  /*13f0*/  SHF.L.U32 R0, R0, 0x1f, RZ ;  /* 0x0000001f00007819 */ /* 0x000fe200000006ff */
[----:B0-----:R-:W-:-:S06]  /*1400*/  ULEA UR4, UR5, UR4, 0x18 ;  /* 0x0000000405047291 */ /* 0x001fcc000f8ec03f */
[----:B------:R-:W-:-:S04]  /*1410*/  IMAD.U32 R6, RZ, RZ, UR4 ;  /* 0x00000004ff067e24 */ /* 0x000fc8000f8e00ff */
[----:B------:R-:W-:-:S04]  /*1420*/  IMAD R3, R3, 0x8, R6 ;  /* 0x0000000803037824 */ /* 0x000fc800078e0206 */
[----:B------:R0:W1:Y:S01]  /*1430*/  SYNCS.PHASECHK.TRANS64.TRYWAIT P1, [R3+URZ], R0 ;  /* 0x00000000030075a7 */ /* 0x000062000802017f */
[----:B------:R-:W-:Y:S05]  /*1440*/  @!P0 BRA `(.L_x_15) ;  /* 0x0000000000048947 */ /* 0x000fea0003800000 */
[----:B------:R-:W-:Y:S01]  /*1450*/  BPT.TRAP 0x1 ;  /* 0x000000040000795c */ /* 0x000fe20000300000 */
.L_x_15:
[----:B-1----:R-:W-:Y:S05]  /*1460*/  @P1 BRA `(.L_x_16) ;  /* 0x0000000000081947 */ /* 0x002fea0003800000 */
[----:B------:R-:W1:Y:S02]  /*1470*/  SYNCS.PHASECHK.TRANS64.TRYWAIT P1, [R3+URZ], R0 ;  /* 0x00000000030075a7 */ /* 0x000e64000802017f */
[----:B-1----:R-:W-:Y:S05]  /*1480*/  @!P1 BRA `(.L_x_17) ;  /* 0x000000a000749947 */ /* 0x002fea0003800000 */
.L_x_16:
[----:B------:R-:W-:-:S04]  /*1490*/  UISETP.LT.AND UP0, UPT, UR41, 0x1, UPT ;  /* 0x000000012900788c */ /* 0x000fc8000bf01270 */
[----:B------:R-:W-:-:S06]  /*14a0*/  USEL UR4, UR41, 0x1, UP0 ;  /* 0x0000000129047887 */ /* 0x000fcc0008000000 */
[----:B01----:R-:W-:Y:S01]  /*14b0*/  IMAD.U32 R0, RZ, RZ, UR4 ;  /* 0x00000004ff007e24 */ /* 0x003fe2000f8e00ff */
[----:B------:R-:W-:Y:S05]  /*14c0*/  WARPSYNC.ALL ;  /* 0x0000000000007948 */ /* 0x000fea0003800000 */
[----:B------:R-:W-:-:S04]  /*14d0*/  IADD3 R0, -R0, UR41, RZ ;  /* 0x0000002900007c10 */ /* 0x000fc8000fffe1ff */
[----:B------:R-:W-:Y:S02]  /*14e0*/  ISETP.GE.AND P1, PT, R0, 0x1, PT ;  /* 0x000000010000780c */ /* 0x000fe40003f26270 */
[----:B------:R-:W-:Y:S01]  /*14f0*/  R2UR UR4, R6 ;  /* 0x00000000060472ca */ /* 0x000fe200000e0000 */
[----:B------:R-:W-:Y:S01]  /*1500*/  UIMAD UR5, UR39, 0x600, UR42 ;  /* 0x00000600270578a4 */ /* 0x000fe2000f8e022a */
[----:B------:R-:W-:Y:S01]  /*1510*/  WARPGROUP.ARRIVE ;  /* 0x00000000000079c5 */ /* 0x000fe20000000000 */
[----:B------:R-:W-:Y:S01]  /*1520*/  UMOV UR13, 0x80000020 ;  /* 0x80000020000d7882 */ /* 0x000fe20000000000 */
[----:B------:R-:W-:Y:S01]  /*1530*/  UMOV UR15, 0x80000020 ;  /* 0x80000020000f7882 */ /* 0x000fe20000000000 */
[----:B------:R-:W-:Y:S01]  /*1540*/  UMOV UR17, UR13 ;  /* 0x0000000d00117c82 */ /* 0x000fe20008000000 */
[----:B------:R-:W-:Y:S01]  /*1550*/  UMOV UR19, 0x80000020 ;  /* 0x8000002000137882 */ /* 0x000fe20000000000 */
[----:B------:R-:W-:Y:S01]  /*1560*/  UMOV UR9, UR13 ;  /* 0x0000000d00097c82 */ /* 0x000fe20008000000 */
[----:B------:R-:W-:Y:S01]  /*1570*/  UMOV UR12, UR5 ;  /* 0x00000005000c7c82 */ /* 0x000fe20008000000 */
[----:B------:R-:W-:Y:S01]  /*1580*/  UMOV UR11, 0x80000020 ;  /* 0x80000020000b7882 */ /* 0x000fe20000000000 */
[----:B------:R-:W-:Y:S01]  /*1590*/  UMOV UR16, UR12 ;  /* 0x0000000c00107c82 */ /* 0x000fe20008000000 */
[----:B------:R-:W-:Y:S01]  /*15a0*/  UMOV UR8, UR12 ;  /* 0x0000000c00087c82 */ /* 0x000fe20008000000 */
[----:B------:R-:W-:Y:S01]  /*15b0*/  UMOV UR24, UR12 ;  /* 0x0000000c00187c82 */ /* 0x000fe20008000000 */
[----:B------:R-:W-:Y:S01]  /*15c0*/  UIADD3 UR4, UR4, 0x2a180, URZ ;  /* 0x0002a18004047890 */ /* 0x000fe2000fffe03f */
[----:B------:R-:W-:Y:S01]  /*15d0*/  UMOV UR25, UR13 ;  /* 0x0000000d00197c82 */ /* 0x000fe20008000000 */
[----:B------:R-:W-:-:S02]  /*15e0*/  UMOV UR27, 0x80000020 ;  /* 0x80000020001b7882 */ /* 0x000fc40000000000 */
[----:B------:R-:W-:Y:S01]  /*15f0*/  USHF.R.U32.HI UR4, URZ, 0x4, UR4 ;  /* 0x000000043f047899 */ /* 0x000fe20008011604 */
[----:B------:R-:W-:Y:S01]  /*1600*/  UMOV UR20, UR12 ;  /* 0x0000000c00147c82 */ /* 0x000fe20008000000 */
[----:B------:R-:W-:Y:S02]  /*1610*/  UMOV UR21, UR13 ;  /* 0x0000000d00157c82 */ /* 0x000fe40008000000 */
[----:B------:R-:W-:Y:S01]  /*1620*/  ULOP3.LUT UR4, UR4, 0x3fff, URZ, 0xc0, !UPT ;  /* 0x00003fff04047892 */ /* 0x000fe2000f8ec03f */
[----:B------:R-:W-:Y:S01]  /*1630*/  UMOV UR23, 0x80000020 ;  /* 0x8000002000177882 */ /* 0x000fe20000000000 */
[----:B------:R-:W-:Y:S02]  /*1640*/  UIADD3 UR7, UR5, 0x200, URZ ;  /* 0x0000020005077890 */ /* 0x000fe4000fffe03f */
[----:B------:R-:W-:-:S04]  /*1650*/  ULOP3.LUT UR4, UR4, 0x10000, URZ, 0xfc, !UPT ;  /* 0x0001000004047892 */ /* 0x000fc8000f8efc3f */
[----:B------:R-:W-:-:S04]  /*1660*/  UIMAD UR6, UR39, 0x140, UR4 ;  /* 0x00000140270678a4 */ /* 0x000fc8000f8e0204 */
[----:B------:R-:W-:Y:S02]  /*1670*/  UIADD3 UR18, UR6, 0x40, URZ ;  /* 0x0000004006127890 */ /* 0x000fe4000fffe03f */
[----:B------:R-:W-:Y:S02]  /*1680*/  UIADD3 UR10, UR6, 0x80, URZ ;  /* 0x00000080060a7890 */ /* 0x000fe4000fffe03f */
[----:B------:R-:W-:Y:S01]  /*1690*/  UMOV UR14, UR6 ;  /* 0x00000006000e7c82 */ /* 0x000fe20008000000 */
[----:B------:R-:W-:Y:S01]  /*16a0*/  UIADD3 UR26, UR6, 0xc0, URZ ;  /* 0x000000c0061a7890 */ /* 0x000fe2000fffe03f */
[----:B------:R-:W-:Y:S01]  /*16b0*/  IGMMA.64x16x32.S8.S8 R136, gdesc[UR12], RZ, !UPT, gsb0 ;  /* 0x006000000c8879f1 */ /* 0x000fe2000c0410ff */
[----:B------:R-:W-:Y:S02]  /*16c0*/  UIADD3 UR22, UR6, 0x100, URZ ;  /* 0x0000010006167890 */ /* 0x000fe4000fffe03f */
[----:B------:R-:W-:Y:S02]  /*16d0*/  WARPGROUP.DEPBAR.LE gsb0, 0x0 ;  /* 0x00008000000079c5 */ /* 0x000fe40000010000 */
[----:B------:R-:W-:-:S06]  /*16e0*/  WARPGROUP.ARRIVE ;  /* 0x00000000000079c5 */ /* 0x000fcc0000000000 */
[----:B------:R-:W-:Y:S03]  /*16f0*/  IGMMA.64x16x32.S8.S8 R112, gdesc[UR16], RZ, !UPT, gsb0 ;  /* 0x00600000107079f1 */ /* 0x000fe6000c0410ff */
        /* <DEDUP_REMOVED lines=8> */
[----:B------:R-:W-:Y:S01]  /*1780*/  IGMMA.64x16x32.S8.S8 R40, gdesc[UR20], RZ, !UPT, gsb0 ;  /* 0x00600000142879f1 */ /* 0x000fe2000c0410ff */
[----:B------:R-:W-:Y:S01]  /*1790*/  UMOV UR20, UR7 ;  /* 0x0000000700147c82 */ /* 0x000fe20008000000 */
[----:B------:R-:W-:Y:S01]  /*17a0*/  UMOV UR21, 0x80000020 ;  /* 0x8000002000157882 */ /* 0x000fe20000000000 */
[----:B------:R-:W-:Y:S01]  /*17b0*/  UMOV UR24, UR20 ;  /* 0x0000001400187c82 */ /* 0x000fe20008000000 */
[----:B------:R-:W-:Y:S01]  /*17c0*/  UMOV UR25, UR21 ;  /* 0x0000001500197c82 */ /* 0x000fe20008000000 */
[----:B------:R-:W-:Y:S01]  /*17d0*/  UMOV UR8, UR20 ;  /* 0x0000001400087c82 */ /* 0x000fe20008000000 */
[----:B------:R-:W-:Y:S01]  /*17e0*/  UMOV UR9, UR21 ;  /* 0x0000001500097c82 */ /* 0x000fe20008000000 */
[----:B------:R-:W-:Y:S01]  /*17f0*/  UMOV UR16, UR20 ;  /* 0x0000001400107c82 */ /* 0x000fe20008000000 */
[----:B------:R-:W-:Y:S01]  /*1800*/  UMOV UR17, UR21 ;  /* 0x0000001500117c82 */ /* 0x000fe20008000000 */
[----:B------:R-:W-:Y:S01]  /*1810*/  UMOV UR12, UR20 ;  /* 0x00000014000c7c82 */ /* 0x000fe20008000000 */
[----:B------:R-:W-:Y:S01]  /*1820*/  UMOV UR13, UR21 ;  /* 0x00000015000d7c82 */ /* 0x000fe20008000000 */
[----:B------:R-:W-:Y:S01]  /*1830*/  UIADD3 UR7, UR5, 0x400, URZ ;  /* 0x0000040005077890 */ /* 0x000fe2000fffe03f */
[----:B------:R-:W-:-:S02]  /*1840*/  WARPGROUP.DEPBAR.LE gsb0, 0x0 ;  /* 0x00008000000079c5 */ /* 0x000fc40000010000 */
[----:B------:R-:W-:-:S06]  /*1850*/  WARPGROUP.ARRIVE ;  /* 0x00000000000079c5 */ /* 0x000fcc0000000000 */
[----:B------:R-:W-:Y:S01]  /*1860*/  IGMMA.64x16x32.S8.S8 R32, gdesc[UR20], RZ, !UPT, gsb0 ;  /* 0x00600000142079f1 */ /* 0x000fe2000c0410ff */
[----:B------:R-:W-:Y:S02]  /*1870*/  UMOV UR21, 0x80000020 ;  /* 0x8000002000157882 */ /* 0x000fe40000000000 */
[----:B------:R-:W-:Y:S02]  /*1880*/  WARPGROUP.DEPBAR.LE gsb0, 0x0 ;  /* 0x00008000000079c5 */ /* 0x000fe40000010000 */
[----:B------:R-:W-:-:S06]  /*1890*/  WARPGROUP.ARRIVE ;  /* 0x00000000000079c5 */ /* 0x000fcc0000000000 */
[----:B------:R-:W-:Y:S03]  /*18a0*/  IGMMA.64x16x32.S8.S8 R56, gdesc[UR24], RZ, !UPT, gsb0 ;  /* 0x00600000183879f1 */ /* 0x000fe6000c0410ff */
[----:B------:R-:W-:Y:S02]  /*18b0*/  WARPGROUP.DEPBAR.LE gsb0, 0x0 ;  /* 0x00008000000079c5 */ /* 0x000fe40000010000 */
[----:B------:R-:W-:-:S06]  /*18c0*/  WARPGROUP.ARRIVE ;  /* 0x00000000000079c5 */ /* 0x000fcc0000000000 */
[----:B------:R-:W-:Y:S01]  /*18d0*/  IGMMA.64x16x32.S8.S8 R80, gdesc[UR8], RZ, !UPT, gsb0 ;  /* 0x00600000085079f1 */ /* 0x000fe2000c0410ff */
[----:B------:R-:W-:-:S07]  /*18e0*/  UIADD3 UR8, UR5, 0x2, URZ ;  /* 0x0000000205087890 */ /* 0x000fce000fffe03f */
[----:B------:R-:W-:Y:S01]  /*18f0*/  UMOV UR20, UR8 ;  /* 0x0000000800147c82 */ /* 0x000fe20008000000 */
        /* <DEDUP_REMOVED lines=18> */
[----:B------:R-:W-:Y:S01]  /*1a20*/  UMOV UR14, UR22 ;  /* 0x00000016000e7c82 */ /* 0x000fe20008000000 */
[----:B------:R-:W-:Y:S01]  /*1a30*/  UMOV UR15, UR23 ;  /* 0x00000017000f7c82 */ /* 0x000fe20008000000 */
[----:B------:R-:W-:Y:S01]  /*1a40*/  UMOV UR22, UR7 ;  /* 0x0000000700167c82 */ /* 0x000fe20008000000 */
[----:B------:R-:W-:Y:S01]  /*1a50*/  UMOV UR23, 0x80000020 ;  /* 0x8000002000177882 */ /* 0x000fe20000000000 */
[----:B------:R-:W-:Y:S02]  /*1a60*/  WARPGROUP.DEPBAR.LE gsb0, 0x0 ;  /* 0x00008000000079c5 */ /* 0x000fe40000010000 */
[----:B------:R-:W-:-:S06]  /*1a70*/  WARPGROUP.ARRIVE ;  /* 0x00000000000079c5 */ /* 0x000fcc0000000000 */
[----:B------:R-:W-:Y:S01]  /*1a80*/  IGMMA.64x16x32.S8.S8 R96, gdesc[UR16], RZ, !UPT, gsb0 ;  /* 0x00600000106079f1 */ /* 0x000fe2000c0410ff */
[----:B------:R-:W-:Y:S01]  /*1a90*/  UIADD3 UR18, UR6, 0x82, URZ ;  /* 0x0000008206127890 */ /* 0x000fe2000fffe03f */
        /* <DEDUP_REMOVED lines=24> */
[----:B------:R-:W-:Y:S02]  /*1c20*/  UIADD3 UR6, UR5, 0x202, URZ ;  /* 0x0000020205067890 */ /* 0x000fe4000fffe03f */
[----:B------:R-:W-:Y:S01]  /*1c30*/  UIADD3 UR5, UR5, 0x402, URZ ;  /* 0x0000040205057890 */ /* 0x000fe2000fffe03f */
[----:B------:R-:W-:Y:S02]  /*1c40*/  WARPGROUP.DEPBAR.LE gsb0, 0x0 ;  /* 0x00008000000079c5 */ /* 0x000fe40000010000 */
[----:B------:R-:W-:-:S06]  /*1c50*/  WARPGROUP.ARRIVE ;  /* 0x00000000000079c5 */ /* 0x000fcc0000000000 */
[----:B------:R-:W-:Y:S03]  /*1c60*/  IGMMA.64x16x32.S8.S8 R136, gdesc[UR20], R136, gsb0 ;  /* 0x00600000148879f1 */ /* 0x000fe60008041088 */
        /* <DEDUP_REMOVED lines=11> */
[----:B------:R-:W-:Y:S01]  /*1d20*/  IGMMA.64x16x32.S8.S8 R40, gdesc[UR24], R40, gsb0 ;  /* 0x00600000182879f1 */ /* 0x000fe20008041028 */
        /* <DEDUP_REMOVED lines=10> */
[----:B------:R-:W-:-:S02]  /*1dd0*/  WARPGROUP.DEPBAR.LE gsb0, 0x0 ;  /* 0x00008000000079c5 */ /* 0x000fc40000010000 */
        /* <DEDUP_REMOVED lines=22> */
[----:B------:R-:W-:Y:S02]  /*1f40*/  WARPGROUP.DEPBAR.LE gsb0, 0x0 ;  /* 0x00008000000079c5 */ /* 0x000fe40000010000 */
[----:B------:R-:W-:-:S06]  /*1f50*/  WARPGROUP.ARRIVE ;  /* 0x00000000000079c5 */ /* 0x000fcc0000000000 */
[----:B------:R-:W-:Y:S01]  /*1f60*/  IGMMA.64x16x32.S8.S8 R120, gdesc[UR20], R120, gsb0 ;  /* 0x00600000147879f1 */ /* 0x000fe20008041078 */
[----:B------:R-:W-:Y:S01]  /*1f70*/  UMOV UR22, UR26 ;  /* 0x0000001a00167c82 */ /* 0x000fe20008000000 */
[----:B------:R-:W-:Y:S01]  /*1f80*/  UMOV UR23, UR27 ;  /* 0x0000001b00177c82 */ /* 0x000fe20008000000 */
        /* <DEDUP_REMOVED lines=13> */
[----:B------:R-:W-:Y:S05]  /*2060*/  @!P1 BRA `(.L_x_18) ;  /* 0x0000000c00709947 */ /* 0x000fea0003800000 */
[----:B------:R-:W-:Y:S02]  /*2070*/  UIADD3 UR5, UR39, 0x1, URZ ;  /* 0x0000000127057890 */ /* 0x000fe4000fffe03f */
[----:B------:R-:W-:Y:S02]  /*2080*/  IMAD.U32 R3, RZ, RZ, UR39 ;  /* 0x00000027ff037e24 */ /* 0x000fe4000f8e00ff */
[----:B------:R-:W-:-:S04]  /*2090*/  UISETP.NE.AND UP0, UPT, UR5, 0x7, UPT ;  /* 0x000000070500788c */ /* 0x000fc8000bf05270 */
[----:B------:R-:W-:Y:S02]  /*20a0*/  USEL UR6, URZ, 0x1, UP0 ;  /* 0x000000013f067887 */ /* 0x000fe40008000000 */
[----:B------:R-:W-:Y:S02]  /*20b0*/  USEL UR5, UR5, URZ, UP0 ;  /* 0x0000003f05057287 */ /* 0x000fe40008000000 */
[----:B------:R-:W-:-:S06]  /*20c0*/  ULOP3.LUT UR6, UR38, UR6, URZ, 0x3c, !UPT ;  /* 0x0000000626067292 */ /* 0x000fcc000f8e3c3f */
[----:B------:R-:W-:-:S07]  /*20d0*/  IMAD.U32 R7, RZ, RZ, UR6 ;  /* 0x00000006ff077e24 */ /* 0x000fce000f8e00ff */
.L_x_25:
[----:B0-----:R-:W-:Y:S05]  /*20e0*/  @!P0 BRA `(.L_x_19) ;  /* 0x0000000000048947 */ /* 0x001fea0003800000 */
[----:B------:R-:W-:Y:S01]  /*20f0*/  BPT.TRAP 0x1 ;  /* 0x000000040000795c */ /* 0x000fe20000300000 */
.L_x_19:
[----:B------:R-:W0:Y:S01]  /*2100*/  S2UR UR7, SR_CgaCtaId ;  /* 0x00000000000779c3 */ /* 0x000e220000008800 */
[----:B------:R-:W-:Y:S01]  /*2110*/  UMOV UR6, 0x400 ;  /* 0x0000040000067882 */ /* 0x000fe20000000000 */
[----:B------:R-:W-:Y:S01]  /*2120*/  IMAD.U32 R5, RZ, RZ, UR5 ;  /* 0x00000005ff057e24 */ /* 0x000fe2000f8e00ff */
[----:B------:R-:W-:Y:S01]  /*2130*/  SHF.L.U32 R4, R7, 0x1f, RZ ;  /* 0x0000001f07047819 */ /* 0x000fe200000006ff */
[----:B0-----:R-:W-:-:S06]  /*2140*/  ULEA UR6, UR7, UR6, 0x18 ;  /* 0x0000000607067291 */ /* 0x001fcc000f8ec03f */
[----:B------:R-:W-:-:S04]  /*2150*/  IMAD.U32 R6, RZ, RZ, UR6 ;  /* 0x00000006ff067e24 */ /* 0x000fc8000f8e00ff */
[----:B------:R-:W-:-:S04]  /*2160*/  IMAD R5, R5, 0x8, R6 ;  /* 0x0000000805057824 */ /* 0x000fc800078e0206 */
[----:B------:R0:W1:Y:S01]  /*2170*/  SYNCS.PHASECHK.TRANS64.TRYWAIT P1, [R5+URZ], R4 ;  /* 0x00000004050075a7 */ /* 0x000062000802017f */
[----:B------:R-:W-:Y:S05]  /*2180*/  @!P0 BRA `(.L_x_20) ;  /* 0x0000000000048947 */ /* 0x000fea0003800000 */
[----:B------:R-:W-:Y:S01]  /*2190*/  BPT.TRAP 0x1 ;  /* 0x000000040000795c */ /* 0x000fe20000300000 */
.L_x_20:
[----:B-1----:R-:W-:Y:S05]  /*21a0*/  @P1 BRA `(.L_x_21) ;  /* 0x0000000000081947 */ /* 0x002fea0003800000 */
[----:B------:R-:W1:Y:S02]  /*21b0*/  SYNCS.PHASECHK.TRANS64.TRYWAIT P1, [R5+URZ], R4 ;  /* 0x00000004050075a7 */ /* 0x000e64000802017f */
[----:B-1----:R-:W-:Y:S05]  /*21c0*/  @!P1 BRA `(.L_x_22) ;  /* 0x0000009400389947 */ /* 0x002fea0003800000 */
.L_x_21:
[----:B------:R-:W-:Y:S01]  /*21d0*/  UIMAD UR6, UR5, 0x600, UR42 ;  /* 0x00000600050678a4 */ /* 0x000fe2000f8e022a */
[----:B------:R-:W-:Y:S01]  /*21e0*/  WARPGROUP.ARRIVE ;  /* 0x00000000000079c5 */ /* 0x000fe20000000000 */
[----:B------:R-:W-:Y:S01]  /*21f0*/  UIMAD UR7, UR5, 0x140, UR4 ;  /* 0x00000140050778a4 */ /* 0x000fe2000f8e0204 */
[----:B------:R-:W-:Y:S01]  /*2200*/  UMOV UR21, 0x80000020 ;  /* 0x8000002000157882 */ /* 0x000fe20000000000 */
[----:B------:R-:W-:Y:S02]  /*2210*/  UMOV UR23, 0x80000020 ;  /* 0x8000002000177882 */ /* 0x000fe40000000000 */
[----:B------:R-:W-:Y:S01]  /*2220*/  UIADD3 UR18, UR7, 0x40, URZ ;  /* 0x0000004007127890 */ /* 0x000fe2000fffe03f */
[----:B------:R-:W-:Y:S02]  /*2230*/  UMOV UR20, UR6 ;  /* 0x0000000600147c82 */ /* 0x000fe40008000000 */
[----:B------:R-:W-:Y:S01]  /*2240*/  UMOV UR22, UR7 ;  /* 0x0000000700167c82 */ /* 0x000fe20008000000 */
[----:B------:R-:W-:Y:S01]  /*2250*/  UMOV UR16, UR20 ;  /* 0x0000001400107c82 */ /* 0x000fe20008000000 */
[----:B------:R-:W-:Y:S01]  /*2260*/  IGMMA.64x16x32.S8.S8 R136, gdesc[UR20], R136, gsb0 ;  /* 0x00600000148879f1 */ /* 0x000fe20008041088 */
[----:B------:R-:W-:Y:S01]  /*2270*/  UMOV UR17, UR21 ;  /* 0x0000001500117c82 */ /* 0x000fe20008000000 */
[----:B------:R-:W-:Y:S01]  /*2280*/  UMOV UR19, 0x80000020 ;  /* 0x8000002000137882 */ /* 0x000fe20000000000 */
[----:B------:R-:W-:Y:S01]  /*2290*/  UIADD3 UR14, UR7, 0x80, URZ ;  /* 0x00000080070e7890 */ /* 0x000fe2000fffe03f */
[----:B------:R-:W-:Y:S01]  /*22a0*/  UMOV UR12, UR20 ;  /* 0x00000014000c7c82 */ /* 0x000fe20008000000 */
        /* <DEDUP_REMOVED lines=10> */
[----:B------:R-:W-:-:S02]  /*2350*/  WARPGROUP.DEPBAR.LE gsb0, 0x0 ;  /* 0x00008000000079c5 */ /* 0x000fc40000010000 */
[----:B------:R-:W-:-:S06]  /*2360*/  WARPGROUP.ARRIVE ;  /* 0x00000000000079c5 */ /* 0x000fcc0000000000 */
[----:B------:R-:W-:Y:S03]  /*2370*/  IGMMA.64x16x32.S8.S8 R112, gdesc[UR16], R112, gsb0 ;  /* 0x00600000107079f1 */ /* 0x000fe60008041070 */
[----:B------:R-:W-:Y:S02]  /*2380*/  WARPGROUP.DEPBAR.LE gsb0, 0x0 ;  /* 0x00008000000079c5 */ /* 0x000fe40000010000 */
[----:B------:R-:W-:-:S06]  /*2390*/  WARPGROUP.ARRIVE ;  /* 0x00000000000079c5 */ /* 0x000fcc0000000000 */
[----:B------:R-:W-:Y:S01]  /*23a0*/  IGMMA.64x16x32.S8.S8 R88, gdesc[UR12], R88, gsb0 ;  /* 0x006000000c5879f1 */ /* 0x000fe20008041058 */
[----:B------:R-:W-:Y:S02]  /*23b0*/  UIADD3 UR12, UR6, 0x200, URZ ;  /* 0x00000200060c7890 */ /* 0x000fe4000fffe03f */
        /* <DEDUP_REMOVED lines=45> */
[----:B------:R-:W-:Y:S01]  /*2690*/  UIADD3 UR26, UR7, 0x102, URZ ;  /* 0x00000102071a7890 */ /* 0x000fe2000fffe03f */
[----:B------:R-:W-:Y:S01]  /*26a0*/  UMOV UR27, 0x80000020 ;  /* 0x80000020001b7882 */ /* 0x000fe20000000000 */
[----:B------:R-:W-:Y:S02]  /*26b0*/  WARPGROUP.DEPBAR.LE gsb0, 0x0 ;  /* 0x00008000000079c5 */ /* 0x000fe40000010000 */
[----:B------:R-:W-:-:S06]  /*26c0*/  WARPGROUP.ARRIVE ;  /* 0x00000000000079c5 */ /* 0x000fcc0000000000 */
[----:B------:R-:W-:Y:S01]  /*26d0*/  IGMMA.64x16x32.S8.S8 R96, gdesc[UR16], R96, gsb0 ;  /* 0x00600000106079f1 */ /* 0x000fe20008041060 */
[----:B------:R-:W-:Y:S02]  /*26e0*/  UIADD3 UR16, UR6, 0x2, URZ ;  /* 0x0000000206107890 */ /* 0x000fe4000fffe03f */
        /* <DEDUP_REMOVED lines=11> */
[----:B------:R-:W-:Y:S01]  /*27a0*/  UIADD3 UR10, UR7, 0xc2, URZ ;  /* 0x000000c2070a7890 */ /* 0x000fe2000fffe03f */
[----:B------:R-:W-:Y:S01]  /*27b0*/  UMOV UR11, 0x80000020 ;  /* 0x80000020000b7882 */ /* 0x000fe20000000000 */
[----:B------:R-:W-:Y:S02]  /*27c0*/  UIADD3 UR7, UR6, 0x202, URZ ;  /* 0x0000020206077890 */ /* 0x000fe4000fffe03f */
[----:B------:R-:W-:Y:S01]  /*27d0*/  UIADD3 UR6, UR6, 0x402, URZ ;  /* 0x0000040206067890 */ /* 0x000fe2000fffe03f */
[----:B------:R-:W-:Y:S02]  /*27e0*/  WARPGROUP.DEPBAR.LE gsb0, 0x0 ;  /* 0x00008000000079c5 */ /* 0x000fe40000010000 */
[----:B------:R-:W-:-:S06]  /*27f0*/  WARPGROUP.ARRIVE ;  /* 0x00000000000079c5 */ /* 0x000fcc0000000000 */
[----:B------:R-:W-:Y:S01]  /*2800*/  IGMMA.64x16x32.S8.S8 R24, gdesc[UR20], R24, gsb0 ;  /* 0x00600000141879f1 */ /* 0x000fe20008041018 */
[----:B------:R-:W-:Y:S01]  /*2810*/  UMOV UR20, UR16 ;  /* 0x0000001000147c82 */ /* 0x000fe20008000000 */
[----:B------:R-:W-:Y:S01]  /*2820*/  UMOV UR21, 0x80000020 ;  /* 0x8000002000157882 */ /* 0x000fe20000000000 */
        /* <DEDUP_REMOVED lines=77> */
[----:B------:R-:W-:Y:S01]  /*2d00*/  BPT.TRAP 0x1 ;  /* 0x000000040000795c */ /* 0x000fe20000300000 */
.L_x_23:
[----:B01----:R-:W-:Y:S01]  /*2d10*/  IMAD R4, R3, 0x8, R6 ;  /* 0x0000000803047824 */ /* 0x003fe200078e0206 */
[----:B------:R-:W-:-:S03]  /*2d20*/  ISETP.GT.U32.AND P1, PT, R19, 0x1, PT ;  /* 0x000000011300780c */ /* 0x000fc60003f24070 */
[----:B------:R-:W-:-:S05]  /*2d30*/  VIADD R4, R4, 0x38 ;  /* 0x0000003804047836 */ /* 0x000fca0000000000 */
[----:B------:R-:W-:-:S04]  /*2d40*/  PRMT R4, RZ, 0x654, R4 ;  /* 0x00000654ff047816 */ /* 0x000fc80000000004 */
[----:B------:R0:W-:Y:S01]  /*2d50*/  SYNCS.ARRIVE.TRANS64.RED.A1T0 RZ, [R4+URZ], RZ ;  /* 0x000000ff04ff79a7 */ /* 0x0001e2000810043f */
[----:B------:R-:W-:Y:S05]  /*2d60*/  @P1 BRA `(.L_x_24) ;  /* 0x0000000000041947 */ /* 0x000fea0003800000 */
[----:B------:R-:W-:Y:S01]  /*2d70*/  BPT.TRAP 0x1 ;  /* 0x000000040000795c */ /* 0x000fe20000300000 */
.L_x_24:
[----:B------:R-:W-:Y:S01]  /*2d80*/  UIADD3 UR5, UR5, 0x1, URZ ;  /* 0x0000000105057890 */ /* 0x000fe2000fffe03f */
[C---:B------:R-:W-:Y:S01]  /*2d90*/  ISETP.GT.AND P2, PT, R0.reuse, 0x1, PT ;  /* 0x000000010000780c */ /* 0x040fe20003f44270 */
[----:B------:R-:W-:Y:S02]  /*2da0*/  VIADD R3, R3, 0x1 ;  /* 0x0000000103037836 */ /* 0x000fe40000000000 */
[----:B------:R-:W-:Y:S01]  /*2db0*/  UISETP.NE.AND UP0, UPT, UR5, 0x7, UPT ;  /* 0x000000070500788c */ /* 0x000fe2000bf05270 */
[----:B------:R-:W-:Y:S02]  /*2dc0*/  VIADD R0, R0, 0xffffffff ;  /* 0xffffffff00007836 */ /* 0x000fe40000000000 */
[C---:B------:R-:W-:Y:S01]  /*2dd0*/  ISETP.NE.AND P1, PT, R3.reuse, 0x7, PT ;  /* 0x000000070300780c */ /* 0x040fe20003f25270 */
[----:B------:R-:W-:Y:S02]  /*2de0*/  USEL UR6, URZ, 0x1, UP0 ;  /* 0x000000013f067887 */ /* 0x000fe40008000000 */
[----:B------:R-:W-:Y:S01]  /*2df0*/  USEL UR5, UR5, URZ, UP0 ;  /* 0x0000003f05057287 */ /* 0x000fe20008000000 */
[----:B------:R-:W-:-:S03]  /*2e00*/  SEL R3, R3, RZ, P1 ;  /* 0x000000ff03037207 */ /* 0x000fc60000800000 */
[----:B------:R-:W-:Y:S01]  /*2e10*/  LOP3.LUT R7, R7, UR6, RZ, 0x3c, !PT ;  /* 0x0000000607077c12 */ /* 0x000fe2000f8e3cff */
[----:B------:R-:W-:Y:S07]  /*2e20*/  @P2 BRA `(.L_x_25) ;  /* 0xfffffff000ac2947 */ /* 0x000fee000383ffff */
.L_x_18:
[----:B------:R-:W1:Y:S02]  /*2e30*/  LDC R0, c[0x0][0x28c] ;  /* 0x0000a300ff007b82 */ /* 0x000e640000000800 */
[----:B-1----:R-:W-:-:S13]  /*2e40*/  ISETP.GE.AND P1, PT, R0, 0x1, PT ;  /* 0x000000010000780c */ /* 0x002fda0003f26270 */
[----:B------:R-:W-:Y:S05]  /*2e50*/  @!P1 BRA `(.L_x_26) ;  /* 0x0000000000489947 */ /* 0x000fea0003800000 */
[----:B------:R-:W-:Y:S05]  /*2e60*/  @!P0 BRA `(.L_x_27) ;  /* 0x0000000000048947 */ /* 0x000fea0003800000 */
[----:B------:R-:W-:Y:S01]  /*2e70*/  BPT.TRAP 0x1 ;  /* 0x000000040000795c */ /* 0x000fe20000300000 */
.L_x_27:
[----:B------:R-:W-:Y:S01]  /*2e80*/  UISETP.LT.AND UP0, UPT, UR41, 0x1, UPT ;  /* 0x000000012900788c */ /* 0x000fe2000bf01270 */
[----:B------:R-:W-:-:S03]  /*2e90*/  ISETP.GT.U32.AND P0, PT, R19, 0x1, PT ;  /* 0x000000011300780c */ /* 0x000fc60003f04070 */
[----:B------:R-:W-:-:S04]  /*2ea0*/  USEL UR6, UR41, 0x1, UP0 ;  /* 0x0000000129067887 */ /* 0x000fc80008000000 */
[----:B------:R-:W-:-:S04]  /*2eb0*/  UIADD3 UR6, UR39, UR41, -UR6 ;  /* 0x0000002927067290 */ /* 0x000fc8000fffe806 */
[----:B------:R-:W-:-:S04]  /*2ec0*/  UIMAD.WIDE.U32 UR4, UR6, 0x24924925, URZ ;  /* 0x24924925060478a5 */ /* 0x000fc8000f8e003f */
[----:B------:R-:W-:-:S04]  /*2ed0*/  UIADD3 UR4, UR6, -UR5, URZ ;  /* 0x8000000506047290 */ /* 0x000fc8000fffe03f */
[----:B------:R-:W-:-:S04]  /*2ee0*/  ULEA.HI UR4, UR4, UR5, URZ, 0x1f ;  /* 0x0000000504047291 */ /* 0x000fc8000f8ff83f */
[----:B------:R-:W-:-:S04]  /*2ef0*/  USHF.R.U32.HI UR4, URZ, 0x2, UR4 ;  /* 0x000000023f047899 */ /* 0x000fc80008011604 */
[----:B------:R-:W-:-:S06]  /*2f00*/  UIMAD UR4, UR4, -0x7, UR6 ;  /* 0xfffffff9040478a4 */ /* 0x000fcc000f8e0206 */
[----:B------:R-:W-:-:S04]  /*2f10*/  IMAD.U32 R3, RZ, RZ, UR4 ;  /* 0x00000004ff037e24 */ /* 0x000fc8000f8e00ff */
[----:B------:R-:W-:-:S04]  /*2f20*/  IMAD R0, R3, 0x8, R6 ;  /* 0x0000000803007824 */ /* 0x000fc800078e0206 */
[----:B------:R-:W-:-:S05]  /*2f30*/  VIADD R0, R0, 0x38 ;  /* 0x0000003800007836 */ /* 0x000fca0000000000 */
[----:B------:R-:W-:-:S04]  /*2f40*/  PRMT R0, RZ, 0x654, R0 ;  /* 0x00000654ff007816 */ /* 0x000fc80000000000 */
[----:B------:R1:W-:Y:S01]  /*2f50*/  SYNCS.ARRIVE.TRANS64.RED.A1T0 RZ, [R0+URZ], RZ ;  /* 0x000000ff00ff79a7 */ /* 0x0003e2000810043f */
[----:B------:R-:W-:Y:S05]  /*2f60*/  @P0 BRA `(.L_x_26) ;  /* 0x0000000000040947 */ /* 0x000fea0003800000 */
[----:B------:R-:W-:Y:S01]  /*2f70*/  BPT.TRAP 0x1 ;  /* 0x000000040000795c */ /* 0x000fe20000300000 */
.L_x_26:
[----:B------:R-:W2:Y:S01]  /*2f80*/  LDC R3, c[0x0][0x288] ;  /* 0x0000a200ff037b82 */ /* 0x000ea20000000800 */
[----:B-1----:R-:W-:Y:S01]  /*2f90*/  LOP3.LUT R0, R18, 0x3, RZ, 0xc0, !PT ;  /* 0x0000000312007812 */ /* 0x002fe200078ec0ff */
[----:B------:R-:W-:Y:S01]  /*2fa0*/  IMAD R199, R156, 0x50, RZ ;  /* 0x000000509cc77824 */ /* 0x000fe200078e02ff */
[----:B------:R-:W-:Y:S01]  /*2fb0*/  UIADD3 UR39, UR41, UR39, URZ ;  /* 0x0000002729277290 */ /* 0x000fe2000fffe03f */
[----:B------:R-:W-:Y:S01]  /*2fc0*/  IMAD.SHL.U32 R10, R18, 0x2, RZ ;  /* 0x00000002120a7824 */ /* 0x000fe200078e00ff */
[----:B------:R-:W-:Y:S01]  /*2fd0*/  ULDC UR7, c[0x0][0x284] ;  /* 0x0000a10000077ab9 */ /* 0x000fe20000000800 */
[----:B------:R-:W-:Y:S01]  /*2fe0*/  UISETP.GE.U32.AND UP1, UPT, UR41, 0x7, UPT ;  /* 0x000000072900788c */ /* 0x000fe2000bf26070 */
[----:B------:R-:W-:Y:S01]  /*2ff0*/  SHF.R.S32.HI R9, RZ, 0x1f, R154 ;  /* 0x0000001fff097819 */ /* 0x000fe2000001149a */
[----:B------:R-:W-:Y:S01]  /*3000*/  UISETP.GT.U32.AND UP0, UPT, UR39, 0x6, UPT ;  /* 0x000000062700788c */ /* 0x000fe2000bf04070 */
[----:B------:R-:W-:Y:S01]  /*3010*/  LOP3.LUT R10, R199, 0x6, R10, 0xf8, !PT ;  /* 0x00000006c70a7812 */ /* 0x000fe200078ef80a */
[----:B------:R-:W-:-:S02]  /*3020*/  UIMAD.WIDE.U32 UR4, UR39, 0x24924925, URZ ;  /* 0x24924925270478a5 */ /* 0x000fc4000f8e003f */
[----:B------:R-:W-:Y:S01]  /*3030*/  UISETP.LT.U32.AND UP0, UPT, UR41, 0x7, UP0 ;  /* 0x000000072900788c */ /* 0x000fe20008701070 */
[--C-:B------:R-:W-:Y:S01]  /*3040*/  SHF.R.S32.HI R11, RZ, 0x1f, R10.reuse ;  /* 0x0000001fff0b7819 */ /* 0x100fe2000001140a */
[----:B------:R-:W-:Y:S01]  /*3050*/  UIADD3 UR4, UR39, -UR5, URZ ;  /* 0x8000000527047290 */ /* 0x000fe2000fffe03f */
[----:B------:R-:W-:Y:S01]  /*3060*/  ULDC.64 UR8, c[0x0][0x5d0] ;  /* 0x0001740000087ab9 */ /* 0x000fe20000000a00 */
[----:B------:R-:W-:Y:S01]  /*3070*/  USEL UR6, URZ, 0x1, !UP0 ;  /* 0x000000013f067887 */ /* 0x000fe2000c000000 */
[----:B0-----:R-:W-:Y:S01]  /*3080*/  IMAD.WIDE.U32 R4, R154, UR8, R10 ;  /* 0x000000089a047c25 */ /* 0x001fe2000f8e000a */
[----:B------:R-:W-:Y:S02]  /*3090*/  ULEA.HI UR4, UR4, UR5, URZ, 0x1f ;  /* 0x0000000504047291 */ /* 0x000fe4000f8ff83f */
[----:B------:R-:W-:Y:S02]  /*30a0*/  ULOP3.LUT UR38, UR38, UR6, URZ, 0x3c, !UPT ;  /* 0x0000000626267292 */ /* 0x000fe4000f8e3c3f */
[----:B------:R-:W-:Y:S01]  /*30b0*/  USHF.R.U32.HI UR4, URZ, 0x2, UR4 ;  /* 0x000000023f047899 */ /* 0x000fe20008011604 */
[----:B--2---:R-:W-:Y:S01]  /*30c0*/  IMAD R6, R0, -0x2, R3 ;  /* 0xfffffffe00067824 */ /* 0x004fe200078e0203 */
[----:B------:R-:W-:Y:S01]  /*30d0*/  ISETP.GE.AND P0, PT, R199, R3, PT ;  /* 0x00000003c700720c */ /* 0x000fe20003f06270 */
[----:B------:R-:W-:Y:S01]  /*30e0*/  IMAD R0, R155, 0x180, RZ ;  /* 0x000001809b007824 */ /* 0x000fe200078e02ff */
[----:B------:R-:W-:Y:S01]  /*30f0*/  @UP1 ULOP3.LUT UR38, UR38, 0x1, UR4, 0x78, !UPT ;  /* 0x0000000126261892 */ /* 0x000fe2000f8e7804 */
[----:B------:R-:W-:Y:S01]  /*3100*/  IMAD R3, R9, UR8, RZ ;  /* 0x0000000809037c24 */ /* 0x000fe2000f8e02ff */
[----:B------:R-:W-:Y:S01]  /*3110*/  UIMAD UR39, UR4, -0x7, UR39 ;  /* 0xfffffff9042778a4 */ /* 0x000fe2000f8e0227 */
[----:B------:R-:W-:Y:S01]  /*3120*/  IMAD.IADD R199, R6, 0x1, -R199 ;  /* 0x0000000106c77824 */ /* 0x000fe200078e0ac7 */
[----:B------:R-:W-:Y:S01]  /*3130*/  ISETP.GE.OR P0, PT, R0, UR7, P0 ;  /* 0x0000000700007c0c */ /* 0x000fe20008706670 */
[----:B------:R-:W-:-:S04]  /*3140*/  IMAD R3, R154, UR9, R3 ;  /* 0x000000099a037c24 */ /* 0x000fc8000f8e0203 */
[----:B------:R-:W-:Y:S02]  /*3150*/  IMAD.IADD R5, R5, 0x1, R3 ;  /* 0x0000000105057824 */ /* 0x000fe400078e0203 */
[----:B------:R-:W-:-:S06]  /*3160*/  IMAD.MOV.U32 R3, RZ, RZ, -0x1 ;  /* 0xffffffffff037424 */ /* 0x000fcc00078e00ff */
[----:B------:R-:W-:Y:S05]  /*3170*/  @P0 BRA `(.L_x_28) ;  /* 0x0000006400bc0947 */ /* 0x000fea0003800000 */
[----:B------:R-:W0:Y:S01]  /*3180*/  LDC.64 R174, c[0x0][0x5c8] ;  /* 0x00017200ffae7b82 */ /* 0x000e220000000a00 */
[----:B-----5:R-:W-:Y:S01]  /*3190*/  ISETP.NE.AND P0, PT, R146, RZ, PT ;  /* 0x000000ff9200720c */ /* 0x020fe20003f05270 */
[----:B------:R-:W-:Y:S01]  /*31a0*/  IMAD.WIDE R14, R155, 0x180, R22 ;  /* 0x000001809b0e7825 */ /* 0x000fe200078e0216 */
[----:B------:R-:W-:Y:S03]  /*31b0*/  BSSY B0, `(.L_x_28) ;  /* 0x000066b000007945 */ /* 0x000fe60003800000 */
[----:B------:R-:W-:Y:S02]  /*31c0*/  IMAD.IADD R0, R153, 0x1, -R0 ;  /* 0x0000000199007824 */ /* 0x000fe400078e0a00 */
[-C--:B0-----:R-:W-:Y:S02]  /*31d0*/  IMAD R6, R15, R174.reuse, RZ ;  /* 0x000000ae0f067224 */ /* 0x081fe400078e02ff */
[----:B------:R-:W-:-:S04]  /*31e0*/  IMAD.WIDE.U32 R12, R14, R174, R4 ;  /* 0x000000ae0e0c7225 */ /* 0x000fc800078e0004 */
[----:B------:R-:W-:-:S04]  /*31f0*/  IMAD R5, R14, R175, R6 ;  /* 0x000000af0e057224 */ /* 0x000fc800078e0206 */
[----:B------:R-:W-:Y:S01]  /*3200*/  IMAD.IADD R158, R13, 0x1, R5 ;  /* 0x000000010d9e7824 */ /* 0x000fe200078e0205 */
[----:B------:R-:W-:Y:S06]  /*3210*/  @!P0 BRA `(.L_x_29) ;  /* 0x0000004000e08947 */ /* 0x000fec0003800000 */
[----:B------:R-:W0:Y:S01]  /*3220*/  LDC.64 R6, c[0x0][0x5b0] ;  /* 0x00016c00ff067b82 */ /* 0x000e220000000a00 */
[----:B------:R-:W-:Y:S01]  /*3230*/  ULDC.64 UR4, c[0x0][0x5b8] ;  /* 0x00016e0000047ab9 */ /* 0x000fe20000000a00 */
[----:B------:R-:W-:Y:S01]  /*3240*/  ISETP.GE.AND P3, PT, R0, 0x1, PT ;  /* 0x000000010000780c */ /* 0x000fe20003f66270 */
[----:B------:R-:W-:Y:S01]  /*3250*/  IMAD R9, R9, UR4, RZ ;  /* 0x0000000409097c24 */ /* 0x000fe2000f8e02ff */
[----:B------:R-:W-:Y:S01]  /*3260*/  BSSY B1, `(.L_x_30) ;  /* 0x0000012000017945 */ /* 0x000fe20003800000 */
[C---:B------:R-:W-:Y:S01]  /*3270*/  IMAD.WIDE.U32 R10, R154.reuse, UR4, R10 ;  /* 0x000000049a0a7c25 */ /* 0x040fe2000f8e000a */
[----:B------:R-:W-:Y:S02]  /*3280*/  ISETP.LT.OR P0, PT, R199, 0x1, !P3 ;  /* 0x00000001c700780c */ /* 0x000fe40005f01670 */
[----:B------:R-:W1:Y:S01]  /*3290*/  LDC.64 R4, c[0x0][0x5a8] ;  /* 0x00016a00ff047b82 */ /* 0x000e620000000a00 */
[----:B------:R-:W-:Y:S01]  /*32a0*/  IMAD R9, R154, UR5, R9 ;  /* 0x000000059a097c24 */ /* 0x000fe2000f8e0209 */
[C---:B------:R-:W-:Y:S01]  /*32b0*/  IADD3 R161, P4, R14.reuse, 0x80, RZ ;  /* 0x000000800ea17810 */ /* 0x040fe20007f9e0ff */
[----:B------:R-:W-:Y:S01]  /*32c0*/  IMAD.MOV.U32 R156, RZ, RZ, R10 ;  /* 0x000000ffff9c7224 */ /* 0x000fe200078e000a */
[----:B------:R-:W-:Y:S01]  /*32d0*/  IADD3 R211, P1, R14, 0x100, RZ ;  /* 0x000001000ed37810 */ /* 0x000fe20007f3e0ff */
[----:B------:R-:W-:-:S02]  /*32e0*/  IMAD.IADD R157, R11, 0x1, R9 ;  /* 0x000000010b9d7824 */ /* 0x000fc400078e0209 */
[-C--:B0-----:R-:W-:Y:S01]  /*32f0*/  IMAD R20, R15, R6.reuse, RZ ;  /* 0x000000060f147224 */ /* 0x081fe200078e02ff */
[----:B------:R-:W-:Y:S01]  /*3300*/  SHF.L.U64.HI R155, R6, 0x3, R7 ;  /* 0x00000003069b7819 */ /* 0x000fe20000010207 */
[----:B------:R-:W-:-:S04]  /*3310*/  IMAD.WIDE.U32 R8, R14, R6, R156 ;  /* 0x000000060e087225 */ /* 0x000fc800078e009c */
[----:B------:R-:W-:Y:S01]  /*3320*/  IMAD R159, R14, R7, R20 ;  /* 0x000000070e9f7224 */ /* 0x000fe200078e0214 */
[----:B-1----:R-:W-:Y:S01]  /*3330*/  IADD3 R20, P2, R8, R4, RZ ;  /* 0x0000000408147210 */ /* 0x002fe20007f5e0ff */
[----:B------:R-:W-:-:S03]  /*3340*/  IMAD.SHL.U32 R154, R6, 0x8, RZ ;  /* 0x00000008069a7824 */ /* 0x000fc600078e00ff */
[----:B------:R-:W-:Y:S01]  /*3350*/  IADD3.X R21, R5, R9, R159, P2, !PT ;  /* 0x0000000905157210 */ /* 0x000fe200017fe49f */
[----:B------:R-:W-:Y:S08]  /*3360*/  @P0 BRA `(.L_x_31) ;  /* 0x0000000000040947 */ /* 0x000ff00003800000 */
[----:B------:R0:W5:Y:S02]  /*3370*/  LDG.E.U8 R144, desc[UR44][R20.64] ;  /* 0x0000002c14907981 */ /* 0x000164000c1e1100 */
.L_x_31:
[----:B------:R-:W-:Y:S05]  /*3380*/  BSYNC B1 ;  /* 0x0000000000017941 */ /* 0x000fea0003800000 */
.L_x_30:
[--C-:B------:R-:W-:Y:S01]  /*3390*/  IMAD.X R9, RZ, RZ, R15.reuse, P4 ;  /* 0x000000ffff097224 */ /* 0x100fe200020e060f */
[----:B------:R-:W-:Y:S01]  /*33a0*/  ULDC.64 UR4, c[0x0][0x5c0] ;  /* 0x0001700000047ab9 */ /* 0x000fe20000000a00 */
[----:B------:R-:W-:Y:S01]  /*33b0*/  ISETP.GE.AND P2, PT, R0, 0x89, PT ;  /* 0x000000890000780c */ /* 0x000fe20003f46270 */
[----:B------:R-:W-:Y:S01]  /*33c0*/  IMAD.X R165, RZ, RZ, R15, P1 ;  /* 0x000000ffffa57224 */ /* 0x000fe200008e060f */
[----:B------:R-:W-:Y:S01]  /*33d0*/  IADD3 R8, P4, R12, UR4, RZ ;  /* 0x000000040c087c10 */ /* 0x000fe2000ff9e0ff */
[-C--:B------:R-:W-:Y:S01]  /*33e0*/  IMAD R12, R9, R6.reuse, RZ ;  /* 0x00000006090c7224 */ /* 0x080fe200078e02ff */
[----:B------:R-:W-:Y:S01]  /*33f0*/  ISETP.LT.OR P5, PT, R199, 0x1, !P2 ;  /* 0x00000001c700780c */ /* 0x000fe200057a1670 */
[----:B------:R-:W-:Y:S01]  /*3400*/  IMAD.WIDE.U32 R14, R14, R6, R154 ;  /* 0x000000060e0e7225 */ /* 0x000fe200078e009a */
[----:B------:R-:W-:Y:S01]  /*3410*/  IADD3.X R9, R158, UR5, RZ, P4, !PT ;  /* 0x000000059e097c10 */ /* 0x000fe2000a7fe4ff */
[----:B------:R-:W-:Y:S01]  /*3420*/  BSSY B1, `(.L_x_32) ;  /* 0x0000020000017945 */ /* 0x000fe20003800000 */
[----:B-----5:R-:W-:Y:S01]  /*3430*/  LOP3.LUT R11, R144, 0xffff, RZ, 0xc0, !PT ;  /* 0x0000ffff900b7812 */ /* 0x020fe200078ec0ff */
[----:B------:R-:W-:Y:S01]  /*3440*/  IMAD R163, R161, R7, R12 ;  /* 0x00000007a1a37224 */ /* 0x000fe200078e020c */
[----:B------:R-:W-:Y:S01]  /*3450*/  IADD3 R14, P1, P4, R10, R4, R14 ;  /* 0x000000040a0e7210 */ /* 0x000fe20007c3e00e */
[----:B------:R-:W-:Y:S01]  /*3460*/  IMAD.IADD R15, R159, 0x1, R15 ;  /* 0x000000019f0f7824 */ /* 0x000fe200078e020f */
[----:B------:R-:W-:Y:S01]  /*3470*/  PRMT R11, R11, 0x8880, RZ ;  /* 0x000088800b0b7816 */ /* 0x000fe200000000ff */
[----:B------:R-:W-:Y:S01]  /*3480*/  IMAD.WIDE.U32 R12, R161, R6, R154 ;  /* 0x00000006a10c7225 */ /* 0x000fe200078e009a */
[----:B------:R-:W-:-:S02]  /*3490*/  LOP3.LUT R198, R198, 0xefffffff, RZ, 0xc0, !PT ;  /* 0xefffffffc6c67812 */ /* 0x000fc400078ec0ff */
[----:B------:R-:W-:Y:S01]  /*34a0*/  IADD3.X R15, R157, R5, R15, P1, P4 ;  /* 0x000000059d0f7210 */ /* 0x000fe20000fe840f */
[----:B------:R-:W-:Y:S01]  /*34b0*/  IMAD R158, R165, R6, RZ ;  /* 0x00000006a59e7224 */ /* 0x000fe200078e02ff */
[----:B------:R-:W-:Y:S01]  /*34c0*/  IADD3 R12, P1, P4, R10, R4, R12 ;  /* 0x000000040a0c7210 */ /* 0x000fe20007c3e00c */
[----:B------:R-:W-:Y:S01]  /*34d0*/  IMAD.IADD R13, R163, 0x1, R13 ;  /* 0x00000001a30d7824 */ /* 0x000fe200078e020d */
[----:B------:R-:W-:Y:S01]  /*34e0*/  @P5 LOP3.LUT R198, R198, 0x10000000, RZ, 0xfc, !PT ;  /* 0x10000000c6c65812 */ /* 0x000fe200078efcff */
[C---:B------:R-:W-:Y:S02]  /*34f0*/  IMAD R209, R211.reuse, R7, R158 ;  /* 0x00000007d3d17224 */ /* 0x040fe400078e029e */
[----:B------:R-:W-:Y:S01]  /*3500*/  IMAD.WIDE.U32 R158, R211, R6, R154 ;  /* 0x00000006d39e7225 */ /* 0x000fe200078e009a */
[----:B------:R-:W-:Y:S02]  /*3510*/  IADD3.X R13, R157, R5, R13, P1, P4 ;  /* 0x000000059d0d7210 */ /* 0x000fe40000fe840d */
[----:B------:R-:W-:Y:S01]  /*3520*/  @!P5 IADD3 R154, P1, P4, R151, R8, R150 ;  /* 0x00000008979ad210 */ /* 0x000fe20007c3e096 */
[----:B------:R-:W-:-:S02]  /*3530*/  IMAD.MOV.U32 R7, RZ, RZ, R11 ;  /* 0x000000ffff077224 */ /* 0x000fc400078e000b */
[----:B------:R-:W-:Y:S01]  /*3540*/  IMAD.IADD R11, R209, 0x1, R159 ;  /* 0x00000001d10b7824 */ /* 0x000fe200078e029f */
[----:B------:R-:W-:Y:S01]  /*3550*/  @!P5 IADD3.X R155, R148, R9, R147, P1, P4 ;  /* 0x00000009949bd210 */ /* 0x000fe20000fe8493 */
[----:B------:R-:W-:Y:S01]  /*3560*/  IMAD R208, R7, R146, RZ ;  /* 0x0000009207d07224 */ /* 0x000fe200078e02ff */
[----:B------:R-:W-:-:S03]  /*3570*/  IADD3 R10, P1, P4, R10, R4, R158 ;  /* 0x000000040a0a7210 */ /* 0x000fc60007c3e09e */
[----:B------:R-:W-:Y:S01]  /*3580*/  @!P0 IMAD R7, R136, R145, R208 ;  /* 0x0000009188078224 */ /* 0x000fe200078e02d0 */
[----:B------:R-:W-:Y:S02]  /*3590*/  IADD3.X R11, R157, R5, R11, P1, P4 ;  /* 0x000000059d0b7210 */ /* 0x000fe40000fe840b */
[C---:B------:R-:W-:Y:S02]  /*35a0*/  ISETP.LT.OR P4, PT, R199.reuse, 0x2, !P3 ;  /* 0x00000002c700780c */ /* 0x040fe40005f81670 */
[----:B------:R-:W-:Y:S01]  /*35b0*/  ISETP.GE.AND P1, PT, R0, 0x9, PT ;  /* 0x000000090000780c */ /* 0x000fe20003f26270 */
[----:B------:R1:W-:Y:S03]  /*35c0*/  @!P0 STG.E.U8 desc[UR44][R8.64], R7 ;  /* 0x0000000708008986 */ /* 0x0003e6000c10112c */
[----:B------:R-:W-:-:S07]  /*35d0*/  ISETP.LT.OR P0, PT, R199, 0x1, !P1 ;  /* 0x00000001c700780c */ /* 0x000fce0004f01670 */
[----:B------:R-:W-:Y:S06]  /*35e0*/  @P4 BRA `(.L_x_33) ;  /* 0x00000000000c4947 */ /* 0x000fec0003800000 */
[----:B------:R-:W1:Y:S02]  /*35f0*/  LDG.E.U8 R144, desc[UR44][R20.64+0x1] ;  /* 0x0000012c14907981 */ /* 0x000e64000c1e1100 */
[----:B-1----:R-:W-:-:S05]  /*3600*/  PRMT R7, R144, 0x8880, RZ ;  /* 0x0000888090077816 */ /* 0x002fca00000000ff */
[----:B------:R-:W-:-:S07]  /*3610*/  IMAD R208, R7, R146, RZ ;  /* 0x0000009207d07224 */ /* 0x000fce00078e02ff */
.L_x_33:
[----:B------:R-:W-:Y:S05]  /*3620*/  BSYNC B1 ;  /* 0x0000000000017941 */ /* 0x000fea0003800000 */
.L_x_32:
[----:B-1----:R-:W-:Y:S01]  /*3630*/  @!P4 IMAD R7, R137, R145, R208 ;  /* 0x000000918907c224 */ /* 0x002fe200078e02d0 */
[----:B------:R-:W-:Y:S04]  /*3640*/  BSSY B1, `(.L_x_34) ;  /* 0x0000009000017945 */ /* 0x000fe80003800000 */
[----:B------:R1:W-:Y:S01]  /*3650*/  @!P4 STG.E.U8 desc[UR44][R8.64+0x1], R7 ;  /* 0x000001070800c986 */ /* 0x0003e2000c10112c */
[----:B------:R-:W-:-:S05]  /*3660*/  @!P0 IADD3 R136, P4, R8, R151, RZ ;  /* 0x0000009708888210 */ /* 0x000fca0007f9e0ff */
[----:B------:R-:W-:Y:S01]  /*3670*/  @!P0 IMAD.X R137, R9, 0x1, R148, P4 ;  /* 0x0000000109898824 */ /* 0x000fe200020e0694 */
[----:B------:R-:W-:Y:S01]  /*3680*/  ISETP.LT.OR P4, PT, R199, 0x2, !P1 ;  /* 0x00000002c700780c */ /* 0x000fe20004f81670 */
[----:B------:R-:W-:-:S12]  /*3690*/  @P0 BRA `(.L_x_35) ;  /* 0x00000000000c0947 */ /* 0x000fd80003800000 */
[----:B------:R-:W1:Y:S02]  /*36a0*/  LDG.E.U8 R144, desc[UR44][R14.64] ;  /* 0x0000002c0e907981 */ /* 0x000e64000c1e1100 */
[----:B-1----:R-:W-:-:S05]  /*36b0*/  PRMT R7, R144, 0x8880, RZ ;  /* 0x0000888090077816 */ /* 0x002fca00000000ff */
[----:B------:R-:W-:-:S07]  /*36c0*/  IMAD R208, R7, R146, RZ ;  /* 0x0000009207d07224 */ /* 0x000fce00078e02ff */
.L_x_35:
[----:B------:R-:W-:Y:S05]  /*36d0*/  BSYNC B1 ;  /* 0x0000000000017941 */ /* 0x000fea0003800000 */
.L_x_34:
        /* <DEDUP_REMOVED lines=10> */
.L_x_37:
[----:B------:R-:W-:Y:S05]  /*3780*/  BSYNC B1 ;  /* 0x0000000000017941 */ /* 0x000fea0003800000 */
.L_x_36:
[----:B------:R-:W-:Y:S01]  /*3790*/  @!P4 IMAD R139, R139, R145, R208 ;  /* 0x000000918b8bc224 */ /* 0x000fe200078e02d0 */
[----:B------:R-:W-:Y:S04]  /*37a0*/  BSSY B1, `(.L_x_38) ;  /* 0x0000006000017945 */ /* 0x000fe80003800000 */
[----:B------:R2:W-:Y:S01]  /*37b0*/  @!P4 STG.E.U8 desc[UR44][R158.64+0x1], R139 ;  /* 0x0000018b9e00c986 */ /* 0x0005e2000c10112c */
[----:B------:R-:W-:Y:S05]  /*37c0*/  @P0 BRA `(.L_x_39) ;  /* 0x00000000000c0947 */ /* 0x000fea0003800000 */
[----:B------:R-:W1:Y:S02]  /*37d0*/  LDG.E.U8 R144, desc[UR44][R20.64+0x8] ;  /* 0x0000082c14907981 */ /* 0x000e64000c1e1100 */
[----:B-1----:R-:W-:-:S05]  /*37e0*/  PRMT R7, R144, 0x8880, RZ ;  /* 0x0000888090077816 */ /* 0x002fca00000000ff */
[----:B------:R-:W-:-:S07]  /*37f0*/  IMAD R208, R7, R146, RZ ;  /* 0x0000009207d07224 */ /* 0x000fce00078e02ff */
.L_x_39:
[----:B------:R-:W-:Y:S05]  /*3800*/  BSYNC B1 ;  /* 0x0000000000017941 */ /* 0x000fea0003800000 */
.L_x_38:
[C---:B------:R-:W-:Y:S01]  /*3810*/  ISETP.LT.OR P4, PT, R199.reuse, 0xa, !P3 ;  /* 0x0000000ac700780c */ /* 0x040fe20005f81670 */
[----:B-1----:R-:W-:Y:S01]  /*3820*/  @!P0 IMAD R7, R140, R145, R208 ;  /* 0x000000918c078224 */ /* 0x002fe200078e02d0 */
[----:B------:R-:W-:Y:S04]  /*3830*/  BSSY B1, `(.L_x_40) ;  /* 0x0000007000017945 */ /* 0x000fe80003800000 */
[----:B------:R1:W-:Y:S01]  /*3840*/  @!P0 STG.E.U8 desc[UR44][R8.64+0x8], R7 ;  /* 0x0000080708008986 */ /* 0x0003e2000c10112c */
[----:B------:R-:W-:-:S06]  /*3850*/  ISETP.LT.OR P0, PT, R199, 0x9, !P1 ;  /* 0x00000009c700780c */ /* 0x000fcc0004f01670 */
[----:B------:R-:W-:Y:S07]  /*3860*/  @P4 BRA `(.L_x_41) ;  /* 0x00000000000c4947 */ /* 0x000fee0003800000 */
[----:B------:R-:W1:Y:S02]  /*3870*/  LDG.E.U8 R144, desc[UR44][R20.64+0x9] ;  /* 0x0000092c14907981 */ /* 0x000e64000c1e1100 */
[----:B-1----:R-:W-:-:S05]  /*3880*/  PRMT R7, R144, 0x8880, RZ ;  /* 0x0000888090077816 */ /* 0x002fca00000000ff */
[----:B------:R-:W-:-:S07]  /*3890*/  IMAD R208, R7, R146, RZ ;  /* 0x0000009207d07224 */ /* 0x000fce00078e02ff */
.L_x_41:
[----:B------:R-:W-:Y:S05]  /*38a0*/  BSYNC B1 ;  /* 0x0000000000017941 */ /* 0x000fea0003800000 */
.L_x_40:
[----:B------:R-:W-:Y:S01]  /*38b0*/  @!P4 IMAD R141, R141, R145, R208 ;  /* 0x000000918d8dc224 */ /* 0x000fe200078e02d0 */
        /* <DEDUP_REMOVED lines=9> */
.L_x_43:
[----:B------:R-:W-:Y:S05]  /*3950*/  BSYNC B1 ;  /* 0x0000000000017941 */ /* 0x000fea0003800000 */
.L_x_42:
[----:B-1----:R-:W-:Y:S01]  /*3960*/  @!P0 IMAD R7, R142, R145, R208 ;  /* 0x000000918e078224 */ /* 0x002fe200078e02d0 */
[----:B------:R-:W-:Y:S04]  /*3970*/  BSSY B1, `(.L_x_44) ;  /* 0x0000008000017945 */ /* 0x000fe80003800000 */
[----:B------:R1:W-:Y:S01]  /*3980*/  @!P0 STG.E.U8 desc[UR44][R136.64+0x8], R7 ;  /* 0x0000080788008986 */ /* 0x0003e2000c10112c */
[----:B------:R-:W-:-:S05]  /*3990*/  @!P4 IADD3 R140, P0, R8, R151, RZ ;  /* 0x00000097088cc210 */ /* 0x000fca0007f1e0ff */
[----:B---3--:R-:W-:Y:S01]  /*39a0*/  @!P4 IMAD.X R141, R9, 0x1, R148, P0 ;  /* 0x00000001098dc824 */ /* 0x008fe200000e0694 */
[----:B------:R-:W-:Y:S07]  /*39b0*/  @P4 BRA `(.L_x_45) ;  /* 0x00000000000c4947 */ /* 0x000fee0003800000 */
[----:B------:R-:W1:Y:S02]  /*39c0*/  LDG.E.U8 R144, desc[UR44][R14.64+0x9] ;  /* 0x0000092c0e907981 */ /* 0x000e64000c1e1100 */
[----:B-1----:R-:W-:-:S05]  /*39d0*/  PRMT R7, R144, 0x8880, RZ ;  /* 0x0000888090077816 */ /* 0x002fca00000000ff */
[----:B------:R-:W-:-:S07]  /*39e0*/  IMAD R208, R7, R146, RZ ;  /* 0x0000009207d07224 */ /* 0x000fce00078e02ff */
.L_x_45:
[----:B------:R-:W-:Y:S05]  /*39f0*/  BSYNC B1 ;  /* 0x0000000000017941 */ /* 0x000fea0003800000 */
.L_x_44:
[----:B------:R-:W-:Y:S01]  /*3a00*/  @!P4 IMAD R143, R143, R145, R208 ;  /* 0x000000918f8fc224 */ /* 0x000fe200078e02d0 */
[----:B------:R-:W-:Y:S01]  /*3a10*/  ISETP.GE.AND P0, PT, R0, 0x81, PT ;  /* 0x000000810000780c */ /* 0x000fe20003f06270 */
[----:B-1----:R-:W-:Y:S01]  /*3a20*/  IMAD.WIDE.U32 R136, R161, R6, R156 ;  /* 0x00000006a1887225 */ /* 0x002fe200078e009c */
[----:B------:R-:W-:Y:S02]  /*3a30*/  BSSY B1, `(.L_x_46) ;  /* 0x000000b000017945 */ /* 0x000fe40003800000 */
[----:B------:R1:W-:Y:S01]  /*3a40*/  @!P4 STG.E.U8 desc[UR44][R140.64+0x9], R143 ;  /* 0x0000098f8c00c986 */ /* 0x0003e2000c10112c */
[----:B------:R-:W-:-:S04]  /*3a50*/  IADD3 R136, P4, R136, R4, RZ ;  /* 0x0000000488887210 */ /* 0x000fc80007f9e0ff */
[----:B------:R-:W-:Y:S02]  /*3a60*/  IADD3.X R137, R5, R137, R163, P4, !PT ;  /* 0x0000008905897210 */ /* 0x000fe400027fe4a3 */
[----:B------:R-:W-:-:S13]  /*3a70*/  ISETP.LT.OR P4, PT, R199, 0x1, !P0 ;  /* 0x00000001c700780c */ /* 0x000fda0004781670 */
[----:B------:R-:W-:-:S05]  /*3a80*/  @!P4 IADD3 R138, P5, R8, R150, RZ ;  /* 0x00000096088ac210 */ /* 0x000fca0007fbe0ff */
[----:B--2---:R-:W-:Y:S01]  /*3a90*/  @!P4 IMAD.X R139, R9, 0x1, R147, P5 ;  /* 0x00000001098bc824 */ /* 0x004fe200028e0693 */
[----:B-1----:R-:W-:Y:S07]  /*3aa0*/  @P4 BRA `(.L_x_47) ;  /* 0x00000000000c4947 */ /* 0x002fee0003800000 */
[----:B------:R-:W2:Y:S02]  /*3ab0*/  LDG.E.U8 R144, desc[UR44][R136.64] ;  /* 0x0000002c88907981 */ /* 0x000ea4000c1e1100 */
[----:B--2---:R-:W-:-:S05]  /*3ac0*/  PRMT R7, R144, 0x8880, RZ ;  /* 0x0000888090077816 */ /* 0x004fca00000000ff */
[----:B------:R-:W-:-:S07]  /*3ad0*/  IMAD R208, R7, R146, RZ ;  /* 0x0000009207d07224 */ /* 0x000fce00078e02ff */
.L_x_47:
[----:B------:R-:W-:Y:S05]  /*3ae0*/  BSYNC B1 ;  /* 0x0000000000017941 */ /* 0x000fea0003800000 */
.L_x_46:
[----:B------:R-:W-:Y:S01]  /*3af0*/  @!P4 IMAD R7, R128, R145, R208 ;  /* 0x000000918007c224 */ /* 0x000fe200078e02d0 */
[----:B------:R-:W-:Y:S04]  /*3b00*/  BSSY B1, `(.L_x_48) ;  /* 0x0000007000017945 */ /* 0x000fe80003800000 */
[----:B------:R1:W-:Y:S01]  /*3b10*/  @!P4 STG.E.U8 desc[UR44][R138.64], R7 ;  /* 0x000000078a00c986 */ /* 0x0003e2000c10112c */
[----:B------:R-:W-:-:S13]  /*3b20*/  ISETP.LT.OR P4, PT, R199, 0x2, !P0 ;  /* 0x00000002c700780c */ /* 0x000fda0004781670 */
[----:B-1----:R-:W-:Y:S05]  /*3b30*/  @P4 BRA `(.L_x_49) ;  /* 0x00000000000c4947 */ /* 0x002fea0003800000 */
[----:B------:R-:W2:Y:S02]  /*3b40*/  LDG.E.U8 R144, desc[UR44][R136.64+0x1] ;  /* 0x0000012c88907981 */ /* 0x000ea4000c1e1100 */
[----:B--2---:R-:W-:-:S05]  /*3b50*/  PRMT R7, R144, 0x8880, RZ ;  /* 0x0000888090077816 */ /* 0x004fca00000000ff */
[----:B------:R-:W-:-:S07]  /*3b60*/  IMAD R208, R7, R146, RZ ;  /* 0x0000009207d07224 */ /* 0x000fce00078e02ff */
.L_x_49:
[----:B------:R-:W-:Y:S05]  /*3b70*/  BSYNC B1 ;  /* 0x0000000000017941 */ /* 0x000fea0003800000 */
.L_x_48:
[----:B------:R-:W-:Y:S01]  /*3b80*/  P2R R7, PR, RZ, 0x1 ;  /* 0x00000001ff077803 */ /* 0x000fe20000000000 */
[----:B------:R-:W-:Y:S01]  /*3b90*/  @!P4 IMAD R129, R129, R145, R208 ;  /* 0x000000918181c224 */ /* 0x000fe200078e02d0 */
[----:B------:R-:W-:Y:S01]  /*3ba0*/  ISETP.LT.OR P0, PT, R199, 0x2, !P2 ;  /* 0x00000002c700780c */ /* 0x000fe20005701670 */
[----:B------:R-:W-:Y:S01]  /*3bb0*/  BSSY B1, `(.L_x_50) ;  /* 0x000000e000017945 */ /* 0x000fe20003800000 */
[----:B------:R-:W-:-:S11]  /*3bc0*/  LOP3.LUT R198, R198, 0xfffffffe, RZ, 0xc0, !PT ;  /* 0xfffffffec6c67812 */ /* 0x000fd600078ec0ff */
[----:B------:R-:W-:Y:S02]  /*3bd0*/  @!P0 IADD3 R218, P6, P5, R150, 0x1, R8 ;  /* 0x0000000196da8810 */ /* 0x000fe40007dde008 */
[----:B------:R-:W-:Y:S02]  /*3be0*/  @P0 LOP3.LUT R198, R198, 0x1, RZ, 0xfc, !PT ;  /* 0x00000001c6c60812 */ /* 0x000fe400078efcff */
[----:B------:R-:W-:Y:S02]  /*3bf0*/  @!P0 IADD3.X R215, R147, RZ, R9, P6, P5 ;  /* 0x000000ff93d78210 */ /* 0x000fe400037ea409 */
[----:B------:R-:W-:Y:S02]  /*3c00*/  @!P4 IADD3 R138, P5, R8, R150, RZ ;  /* 0x00000096088ac210 */ /* 0x000fe40007fbe0ff */
[----:B------:R-:W-:Y:S02]  /*3c10*/  LOP3.LUT P6, RZ, R198, 0x10000000, RZ, 0xc0, !PT ;  /* 0x10000000c6ff7812 */ /* 0x000fe400078cc0ff */
[----:B------:R-:W-:Y:S01]  /*3c20*/  ISETP.NE.AND P0, PT, R7, RZ, PT ;  /* 0x000000ff0700720c */ /* 0x000fe20003f05270 */
[----:B------:R-:W-:-:S05]  /*3c30*/  @!P4 IMAD.X R139, R9, 0x1, R147, P5 ;  /* 0x00000001098bc824 */ /* 0x000fca00028e0693 */
[----:B------:R1:W-:Y:S05]  /*3c40*/  @!P4 STG.E.U8 desc[UR44][R138.64+0x1], R129 ;  /* 0x000001818a00c986 */ /* 0x0003ea000c10112c */
[----:B------:R-:W-:Y:S05]  /*3c50*/  @P6 BRA `(.L_x_51) ;  /* 0x00000000000c6947 */ /* 0x000fea0003800000 */
[----:B------:R-:W2:Y:S02]  /*3c60*/  LDG.E.U8 R144, desc[UR44][R12.64] ;  /* 0x0000002c0c907981 */ /* 0x000ea4000c1e1100 */
[----:B--2---:R-:W-:-:S05]  /*3c70*/  PRMT R7, R144, 0x8880, RZ ;  /* 0x0000888090077816 */ /* 0x004fca00000000ff */
[----:B------:R-:W-:-:S07]  /*3c80*/  IMAD R208, R7, R146, RZ ;  /* 0x0000009207d07224 */ /* 0x000fce00078e02ff */
.L_x_51:
[----:B------:R-:W-:Y:S05]  /*3c90*/  BSYNC B1 ;  /* 0x0000000000017941 */ /* 0x000fea0003800000 */
.L_x_50:
[----:B------:R-:W-:Y:S02]  /*3ca0*/  ISETP.LT.OR P4, PT, R199, 0x9, !P2 ;  /* 0x00000009c700780c */ /* 0x000fe40005781670 */
[----:B------:R-:W-:Y:S02]  /*3cb0*/  P2R R222, PR, RZ, 0x1 ;  /* 0x00000001ffde7803 */ /* 0x000fe40000000000 */
[----:B------:R-:W-:Y:S02]  /*3cc0*/  P2R R216, PR, RZ, 0x8 ;  /* 0x00000008ffd87803 */ /* 0x000fe40000000000 */
[----:B------:R-:W-:Y:S02]  /*3cd0*/  P2R R221, PR, RZ, 0x10 ;  /* 0x00000010ffdd7803 */ /* 0x000fe40000000000 */
[----:B------:R-:W-:Y:S02]  /*3ce0*/  P2R R214, PR, RZ, 0x2 ;  /* 0x00000002ffd67803 */ /* 0x000fe40000000000 */
[----:B------:R-:W-:-:S03]  /*3cf0*/  LOP3.LUT R198, R198, 0xffffffef, RZ, 0xc0, !PT ;  /* 0xffffffefc6c67812 */ /* 0x000fc600078ec0ff */
[----:B------:R-:W-:-:S04]  /*3d00*/  @!P4 IADD3 R212, P6, P5, R150, 0x8, R8 ;  /* 0x0000000896d4c810 */ /* 0x000fc80007dde008 */
[----:B------:R-:W-:Y:S02]  /*3d10*/  @!P4 IADD3.X R217, R147, RZ, R9, P6, P5 ;  /* 0x000000ff93d9c210 */ /* 0x000fe400037ea409 */
[----:B------:R-:W-:-:S04]  /*3d20*/  ISETP.LT.OR P5, PT, R199, 0xa, !P2 ;  /* 0x0000000ac700780c */ /* 0x000fc800057a1670 */
[----:B------:R-:W-:-:S09]  /*3d30*/  P2R R219, PR, RZ, 0x20 ;  /* 0x00000020ffdb7803 */ /* 0x000fd20000000000 */
[----:B------:R-:W-:-:S04]  /*3d40*/  @!P5 IADD3 R210, P0, P6, R150, 0x9, R8 ;  /* 0x0000000996d2d810 */ /* 0x000fc80007e1e008 */
[----:B------:R-:W-:Y:S02]  /*3d50*/  @!P5 IADD3.X R213, R147, RZ, R9, P0, P6 ;  /* 0x000000ff93d5d210 */ /* 0x000fe400007ec409 */
[----:B------:R-:W-:-:S04]  /*3d60*/  ISETP.GE.AND P6, PT, R0, 0x109, PT ;  /* 0x000001090000780c */ /* 0x000fc80003fc6270 */
[C---:B------:R-:W-:Y:S02]  /*3d70*/  ISETP.LT.OR P3, PT, R199.reuse, 0x1, !P6 ;  /* 0x00000001c700780c */ /* 0x040fe40007761670 */
[----:B------:R-:W-:Y:S02]  /*3d80*/  ISETP.LT.OR P4, PT, R199, 0x2, !P6 ;  /* 0x00000002c700780c */ /* 0x000fe40007781670 */
[----:B------:R-:W-:-:S09]  /*3d90*/  P2R R220, PR, RZ, 0x8 ;  /* 0x00000008ffdc7803 */ /* 0x000fd20000000000 */
[----:B------:R-:W-:-:S04]  /*3da0*/  @!P3 IADD3 R128, P0, P1, R151, R8, R152 ;  /* 0x000000089780b210 */ /* 0x000fc8000791e098 */
[----:B-1----:R-:W-:Y:S02]  /*3db0*/  @!P3 IADD3.X R129, R148, R9, R149, P0, P1 ;  /* 0x000000099481b210 */ /* 0x002fe400007e2495 */
[----:B------:R-:W-:-:S04]  /*3dc0*/  @!P4 IADD3 R138, P0, P1, R151, R8, R152 ;  /* 0x00000008978ac210 */ /* 0x000fc8000791e098 */
[----:B------:R-:W-:Y:S02]  /*3dd0*/  @!P4 IADD3.X R139, R148, R9, R149, P0, P1 ;  /* 0x00000009948bc210 */ /* 0x000fe400007e2495 */
[C---:B------:R-:W-:Y:S02]  /*3de0*/  ISETP.LT.OR P1, PT, R199.reuse, 0xa, !P6 ;  /* 0x0000000ac700780c */ /* 0x040fe40007721670 */
[----:B------:R-:W-:Y:S02]  /*3df0*/  ISETP.LT.OR P4, PT, R199, 0x32, !P2 ;  /* 0x00000032c700780c */ /* 0x000fe40005781670 */
[----:B------:R-:W-:-:S09]  /*3e00*/  P2R R7, PR, RZ, 0x2 ;  /* 0x00000002ff077803 */ /* 0x000fd20000000000 */
[----:B------:R-:W-:-:S04]  /*3e10*/  @!P1 IADD3 R140, P0, P3, R151, R8, R152 ;  /* 0x00000008978c9210 */ /* 0x000fc80007b1e098 */
[----:B------:R-:W-:Y:S02]  /*3e20*/  @!P1 IADD3.X R141, R148, R9, R149, P0, P3 ;  /* 0x00000009948d9210 */ /* 0x000fe400007e6495 */
[----:B------:R-:W-:-:S13]  /*3e30*/  ISETP.LT.OR P3, PT, R199, 0x12, !P2 ;  /* 0x00000012c700780c */ /* 0x000fda0005761670 */
[----:B------:R-:W-:Y:S02]  /*3e40*/  @!P3 IADD3 R142, P0, P1, R151, R8, R150 ;  /* 0x00000008978eb210 */ /* 0x000fe4000791e096 */
[----:B------:R-:W-:Y:S02]  /*3e50*/  @P3 LOP3.LUT R198, R198, 0x10, RZ, 0xfc, !PT ;  /* 0x00000010c6c63812 */ /* 0x000fe400078efcff */
[----:B------:R-:W-:Y:S02]  /*3e60*/  @!P3 IADD3.X R143, R148, R9, R147, P0, P1 ;  /* 0x00000009948fb210 */ /* 0x000fe400007e2493 */
[----:B------:R-:W-:Y:S02]  /*3e70*/  ISETP.LT.OR P3, PT, R199, 0x19, !P2 ;  /* 0x00000019c700780c */ /* 0x000fe40005761670 */
[----:B------:R-:W-:-:S11]  /*3e80*/  LOP3.LUT R198, R198, 0xffffffbf, RZ, 0xc0, !PT ;  /* 0xffffffbfc6c67812 */ /* 0x000fd600078ec0ff */
        /* <DEDUP_REMOVED lines=73> */
[C---:B------:R-:W-:Y:S02]  /*4320*/  LOP3.LUT P0, RZ, R198.reuse, 0x10000000, RZ, 0xc0, !PT ;  /* 0x10000000c6ff7812 */ /* 0x040fe4000780c0ff */
[C---:B------:R-:W-:Y:S02]  /*4330*/  LOP3.LUT P5, RZ, R198.reuse, 0x1, RZ, 0xc0, !PT ;  /* 0x00000001c6ff7812 */ /* 0x040fe400078ac0ff */
[----:B------:R-:W-:-:S02]  /*4340*/  LOP3.LUT R198, R198, 0xfff7ffff, RZ, 0xc0, !PT ;  /* 0xfff7ffffc6c67812 */ /* 0x000fc400078ec0ff */
        /* <DEDUP_REMOVED lines=33> */
[----:B------:R-:W-:-:S13]  /*4560*/  ISETP.LT.OR P4, PT, R199, 0x41, !P2 ;  /* 0x00000041c700780c */ /* 0x000fda0005781670 */
[----:B------:R-:W-:-:S04]  /*4570*/  @!P4 IADD3 R204, P1, P3, R151, R8, R150 ;  /* 0x0000000897ccc210 */ /* 0x000fc80007b3e096 */
[----:B------:R-:W-:Y:S02]  /*4580*/  @!P4 IADD3.X R205, R148, R9, R147, P1, P3 ;  /* 0x0000000994cdc210 */ /* 0x000fe40000fe6493 */
[----:B------:R-:W-:-:S13]  /*4590*/  ISETP.LT.OR P1, PT, R199, 0x42, !P2 ;  /* 0x00000042c700780c */ /* 0x000fda0005721670 */
[----:B------:R-:W-:-:S04]  /*45a0*/  @!P1 IADD3 R206, P4, P3, R151, R8, R150 ;  /* 0x0000000897ce9210 */ /* 0x000fc80007b9e096 */
[----:B------:R-:W-:Y:S02]  /*45b0*/  @!P1 IADD3.X R207, R148, R9, R147, P4, P3 ;  /* 0x0000000994cf9210 */ /* 0x000fe400027e6493 */
[----:B------:R-:W-:Y:S01]  /*45c0*/  ISETP.NE.AND P1, PT, R7, RZ, PT ;  /* 0x000000ff0700720c */ /* 0x000fe20003f25270 */
[----:B------:R-:W-:Y:S01]  /*45d0*/  IMAD.WIDE.U32 R6, R211, R6, R156 ;  /* 0x00000006d3067225 */ /* 0x000fe200078e009c */
[----:B------:R-:W-:-:S03]  /*45e0*/  ISETP.NE.AND P3, PT, R220, RZ, PT ;  /* 0x000000ffdc00720c */ /* 0x000fc60003f65270 */
[----:B------:R-:W-:Y:S01]  /*45f0*/  @!P0 IMAD R157, R130, R145, R208 ;  /* 0x00000091829d8224 */ /* 0x000fe200078e02d0 */
[----:B------:R-:W-:-:S04]  /*4600*/  IADD3 R4, P4, R6, R4, RZ ;  /* 0x0000000406047210 */ /* 0x000fc80007f9e0ff */
[----:B------:R1:W-:Y:S01]  /*4610*/  @!P0 STG.E.U8 desc[UR44][R154.64], R157 ;  /* 0x0000009d9a008986 */ /* 0x0003e2000c10112c */
[----:B------:R-:W-:Y:S02]  /*4620*/  IADD3.X R5, R5, R7, R209, P4, !PT ;  /* 0x0000000705057210 */ /* 0x000fe400027fe4d1 */
[----:B------:R-:W-:Y:S01]  /*4630*/  @!P5 IADD3 R6, P0, R218, R151, RZ ;  /* 0x00000097da06d210 */ /* 0x000fe20007f1e0ff */
[----:B------:R-:W2:Y:S01]  /*4640*/  @!P5 LDG.E.U8 R144, desc[UR44][R12.64+0x1] ;  /* 0x0000012c0c90d981 */ /* 0x000ea2000c1e1100 */
[----:B------:R-:W-:-:S03]  /*4650*/  ISETP.NE.AND P4, PT, R221, RZ, PT ;  /* 0x000000ffdd00720c */ /* 0x000fc60003f85270 */
[----:B------:R-:W-:Y:S01]  /*4660*/  @!P5 IMAD.X R7, R215, 0x1, R148, P0 ;  /* 0x00000001d707d824 */ /* 0x000fe200000e0694 */
[----:B------:R-:W-:Y:S02]  /*4670*/  ISETP.NE.AND P0, PT, R222, RZ, PT ;  /* 0x000000ffde00720c */ /* 0x000fe40003f05270 */
[----:B--2---:R-:W-:-:S05]  /*4680*/  @!P5 PRMT R209, R144, 0x8880, RZ ;  /* 0x0000888090d1d816 */ /* 0x004fca00000000ff */
[----:B------:R-:W-:-:S04]  /*4690*/  @!P5 IMAD R208, R209, R146, RZ ;  /* 0x00000092d1d0d224 */ /* 0x000fc800078e02ff */
[----:B------:R-:W-:-:S05]  /*46a0*/  @!P5 IMAD R209, R131, R145, R208 ;  /* 0x0000009183d1d224 */ /* 0x000fca00078e02d0 */
[----:B------:R2:W-:Y:S01]  /*46b0*/  @!P5 STG.E.U8 desc[UR44][R6.64], R209 ;  /* 0x000000d10600d986 */ /* 0x0005e2000c10112c */
[----:B------:R-:W-:-:S05]  /*46c0*/  IADD3 R130, P5, R8, R150, RZ ;  /* 0x0000009608827210 */ /* 0x000fca0007fbe0ff */
[----:B------:R-:W-:Y:S01]  /*46d0*/  IMAD.X R131, R9, 0x1, R147, P5 ;  /* 0x0000000109837824 */ /* 0x000fe200028e0693 */
[----:B------:R-:W-:-:S13]  /*46e0*/  ISETP.LT.OR P5, PT, R199, 0x9, !P0 ;  /* 0x00000009c700780c */ /* 0x000fda00047a1670 */
[----:B------:R-:W1:Y:S02]  /*46f0*/  @!P5 LDG.E.U8 R144, desc[UR44][R136.64+0x8] ;  /* 0x0000082c8890d981 */ /* 0x000e64000c1e1100 */
[----:B-1----:R-:W-:-:S05]  /*4700*/  @!P5 PRMT R155, R144, 0x8880, RZ ;  /* 0x00008880909bd816 */ /* 0x002fca00000000ff */
[----:B------:R-:W-:-:S04]  /*4710*/  @!P5 IMAD R208, R155, R146, RZ ;  /* 0x000000929bd0d224 */ /* 0x000fc800078e02ff */
[----:B------:R-:W-:-:S05]  /*4720*/  @!P5 IMAD R155, R132, R145, R208 ;  /* 0x00000091849bd224 */ /* 0x000fca00078e02d0 */
[----:B------:R1:W-:Y:S01]  /*4730*/  @!P5 STG.E.U8 desc[UR44][R130.64+0x8], R155 ;  /* 0x0000089b8200d986 */ /* 0x0003e2000c10112c */
[----:B------:R-:W-:-:S13]  /*4740*/  ISETP.LT.OR P5, PT, R199, 0xa, !P0 ;  /* 0x0000000ac700780c */ /* 0x000fda00047a1670 */
[----:B------:R-:W2:Y:S02]  /*4750*/  @!P5 LDG.E.U8 R144, desc[UR44][R136.64+0x9] ;  /* 0x0000092c8890d981 */ /* 0x000ea4000c1e1100 */
[----:B--2---:R-:W-:-:S05]  /*4760*/  @!P5 PRMT R7, R144, 0x8880, RZ ;  /* 0x000088809007d816 */ /* 0x004fca00000000ff */
[----:B------:R-:W-:-:S04]  /*4770*/  @!P5 IMAD R208, R7, R146, RZ ;  /* 0x0000009207d0d224 */ /* 0x000fc800078e02ff */
[----:B------:R-:W-:-:S05]  /*4780*/  @!P5 IMAD R133, R133, R145, R208 ;  /* 0x000000918585d224 */ /* 0x000fca00078e02d0 */
[----:B------:R2:W-:Y:S04]  /*4790*/  @!P5 STG.E.U8 desc[UR44][R130.64+0x9], R133 ;  /* 0x000009858200d986 */ /* 0x0005e8000c10112c */
[----:B------:R-:W1:Y:S01]  /*47a0*/  @!P4 LDG.E.U8 R144, desc[UR44][R12.64+0x8] ;  /* 0x0000082c0c90c981 */ /* 0x000e62000c1e1100 */
[----:B------:R-:W-:-:S05]  /*47b0*/  @!P4 IADD3 R6, P5, R212, R151, RZ ;  /* 0x00000097d406c210 */ /* 0x000fca0007fbe0ff */
[----:B------:R-:W-:Y:S01]  /*47c0*/  @!P4 IMAD.X R7, R217, 0x1, R148, P5 ;  /* 0x00000001d907c824 */ /* 0x000fe200028e0694 */
[----:B------:R-:W-:Y:S02]  /*47d0*/  ISETP.NE.AND P5, PT, R219, RZ, PT ;  /* 0x000000ffdb00720c */ /* 0x000fe40003fa5270 */
[----:B-1----:R-:W-:-:S05]  /*47e0*/  @!P4 PRMT R155, R144, 0x8880, RZ ;  /* 0x00008880909bc816 */ /* 0x002fca00000000ff */
[----:B------:R-:W-:-:S04]  /*47f0*/  @!P4 IMAD R208, R155, R146, RZ ;  /* 0x000000929bd0c224 */ /* 0x000fc800078e02ff */
[----:B------:R-:W-:-:S05]  /*4800*/  @!P4 IMAD R155, R134, R145, R208 ;  /* 0x00000091869bc224 */ /* 0x000fca00078e02d0 */
[----:B------:R1:W-:Y:S04]  /*4810*/  @!P4 STG.E.U8 desc[UR44][R6.64], R155 ;  /* 0x0000009b0600c986 */ /* 0x0003e8000c10112c */
[----:B------:R-:W2:Y:S01]  /*4820*/  @!P5 LDG.E.U8 R144, desc[UR44][R12.64+0x9] ;  /* 0x0000092c0c90d981 */ /* 0x000ea2000c1e1100 */
[----:B------:R-:W-:-:S05]  /*4830*/  @!P5 IADD3 R210, P4, R210, R151, RZ ;  /* 0x00000097d2d2d210 */ /* 0x000fca0007f9e0ff */
[----:B------:R-:W-:Y:S01]  /*4840*/  @!P5 IMAD.X R211, R213, 0x1, R148, P4 ;  /* 0x00000001d5d3d824 */ /* 0x000fe200020e0694 */
[----:B------:R-:W-:Y:S02]  /*4850*/  IADD3 R132, P4, R8, R152, RZ ;  /* 0x0000009808847210 */ /* 0x000fe40007f9e0ff */
[----:B--2---:R-:W-:-:S05]  /*4860*/  @!P5 PRMT R133, R144, 0x8880, RZ ;  /* 0x000088809085d816 */ /* 0x004fca00000000ff */
[----:B------:R-:W-:Y:S02]  /*4870*/  @!P5 IMAD R208, R133, R146, RZ ;  /* 0x0000009285d0d224 */ /* 0x000fe400078e02ff */
[----:B------:R-:W-:Y:S02]  /*4880*/  IMAD.X R133, R9, 0x1, R149, P4 ;  /* 0x0000000109857824 */ /* 0x000fe400020e0695 */
[----:B------:R-:W-:Y:S01]  /*4890*/  @!P5 IMAD R135, R135, R145, R208 ;  /* 0x000000918787d224 */ /* 0x000fe200078e02d0 */
[----:B------:R-:W-:-:S04]  /*48a0*/  ISETP.GE.AND P4, PT, R0, 0x101, PT ;  /* 0x000001010000780c */ /* 0x000fc80003f86270 */
[----:B------:R2:W-:Y:S01]  /*48b0*/  @!P5 STG.E.U8 desc[UR44][R210.64], R135 ;  /* 0x00000087d200d986 */ /* 0x0005e2000c10112c */
        /* <DEDUP_REMOVED lines=12> */
[----:B------:R-:W3:Y:S01]  /*4980*/  @!P3 LDG.E.U8 R144, desc[UR44][R10.64] ;  /* 0x0000002c0a90b981 */ /* 0x000ee2000c1e1100 */
[----:B------:R-:W-:Y:S02]  /*4990*/  ISETP.LT.OR P5, PT, R199, 0x2, !P6 ;  /* 0x00000002c700780c */ /* 0x000fe400077a1670 */
[----:B---3--:R-:W-:-:S05]  /*49a0*/  @!P3 PRMT R135, R144, 0x8880, RZ ;  /* 0x000088809087b816 */ /* 0x008fca00000000ff */
[----:B------:R-:W-:-:S04]  /*49b0*/  @!P3 IMAD R208, R135, R146, RZ ;  /* 0x0000009287d0b224 */ /* 0x000fc800078e02ff */
[----:B-1----:R-:W-:-:S05]  /*49c0*/  @!P3 IMAD R7, R122, R145, R208 ;  /* 0x000000917a07b224 */ /* 0x002fca00078e02d0 */
[----:B------:R1:W-:Y:S04]  /*49d0*/  @!P3 STG.E.U8 desc[UR44][R128.64], R7 ;  /* 0x000000078000b986 */ /* 0x0003e8000c10112c */
[----:B------:R-:W3:Y:S02]  /*49e0*/  @!P5 LDG.E.U8 R144, desc[UR44][R10.64+0x1] ;  /* 0x0000012c0a90d981 */ /* 0x000ee4000c1e1100 */
[----:B---3--:R-:W-:-:S05]  /*49f0*/  @!P5 PRMT R135, R144, 0x8880, RZ ;  /* 0x000088809087d816 */ /* 0x008fca00000000ff */
[----:B------:R-:W-:-:S04]  /*4a00*/  @!P5 IMAD R208, R135, R146, RZ ;  /* 0x0000009287d0d224 */ /* 0x000fc800078e02ff */
[----:B------:R-:W-:-:S05]  /*4a10*/  @!P5 IMAD R123, R123, R145, R208 ;  /* 0x000000917b7bd224 */ /* 0x000fca00078e02d0 */
[----:B------:R-:W-:Y:S01]  /*4a20*/  @!P5 STG.E.U8 desc[UR44][R138.64+0x1], R123 ;  /* 0x0000017b8a00d986 */ /* 0x000fe2000c10112c */
[----:B------:R-:W-:-:S13]  /*4a30*/  ISETP.LT.OR P5, PT, R199, 0x9, !P4 ;  /* 0x00000009c700780c */ /* 0x000fda00067a1670 */
[----:B------:R-:W2:Y:S02]  /*4a40*/  @!P5 LDG.E.U8 R144, desc[UR44][R4.64+0x8] ;  /* 0x0000082c0490d981 */ /* 0x000ea4000c1e1100 */
[----:B--2---:R-:W-:-:S05]  /*4a50*/  @!P5 PRMT R121, R144, 0x8880, RZ ;  /* 0x000088809079d816 */ /* 0x004fca00000000ff */
[----:B------:R-:W-:-:S04]  /*4a60*/  @!P5 IMAD R208, R121, R146, RZ ;  /* 0x0000009279d0d224 */ /* 0x000fc800078e02ff */
[----:B------:R-:W-:-:S05]  /*4a70*/  @!P5 IMAD R121, R124, R145, R208 ;  /* 0x000000917c79d224 */ /* 0x000fca00078e02d0 */
[----:B------:R2:W-:Y:S01]  /*4a80*/  @!P5 STG.E.U8 desc[UR44][R132.64+0x8], R121 ;  /* 0x000008798400d986 */ /* 0x0005e2000c10112c */
[----:B------:R-:W-:-:S13]  /*4a90*/  ISETP.LT.OR P5, PT, R199, 0xa, !P4 ;  /* 0x0000000ac700780c */ /* 0x000fda00067a1670 */
[----:B------:R-:W1:Y:S02]  /*4aa0*/  @!P5 LDG.E.U8 R144, desc[UR44][R4.64+0x9] ;  /* 0x0000092c0490d981 */ /* 0x000e64000c1e1100 */
[----:B-1----:R-:W-:-:S05]  /*4ab0*/  @!P5 PRMT R7, R144, 0x8880, RZ ;  /* 0x000088809007d816 */ /* 0x002fca00000000ff */
[----:B------:R-:W-:-:S04]  /*4ac0*/  @!P5 IMAD R208, R7, R146, RZ ;  /* 0x0000009207d0d224 */ /* 0x000fc800078e02ff */
[----:B------:R-:W-:-:S05]  /*4ad0*/  @!P5 IMAD R125, R125, R145, R208 ;  /* 0x000000917d7dd224 */ /* 0x000fca00078e02d0 */
[----:B------:R-:W-:Y:S01]  /*4ae0*/  @!P5 STG.E.U8 desc[UR44][R132.64+0x9], R125 ;  /* 0x0000097d8400d986 */ /* 0x000fe2000c10112c */
[----:B------:R-:W-:-:S13]  /*4af0*/  ISETP.LT.OR P5, PT, R199, 0x9, !P6 ;  /* 0x00000009c700780c */ /* 0x000fda00077a1670 */
[----:B------:R-:W2:Y:S01]  /*4b00*/  @!P5 LDG.E.U8 R144, desc[UR44][R10.64+0x8] ;  /* 0x0000082c0a90d981 */ /* 0x000ea2000c1e1100 */
[----:B------:R-:W-:Y:S02]  /*4b10*/  P2R R0, PR, RZ, 0x40 ;  /* 0x00000040ff007803 */ /* 0x000fe40000000000 */
[----:B------:R-:W-:-:S05]  /*4b20*/  @!P5 IADD3 R6, P6, R151, R132, RZ ;  /* 0x000000849706d210 */ /* 0x000fca0007fde0ff */
[----:B------:R-:W-:Y:S01]  /*4b30*/  @!P5 IMAD.X R7, R148, 0x1, R133, P6 ;  /* 0x000000019407d824 */ /* 0x000fe200030e0685 */
[----:B--2---:R-:W-:-:S05]  /*4b40*/  @!P5 PRMT R121, R144, 0x8880, RZ ;  /* 0x000088809079d816 */ /* 0x004fca00000000ff */
[----:B------:R-:W-:-:S04]  /*4b50*/  @!P5 IMAD R208, R121, R146, RZ ;  /* 0x0000009279d0d224 */ /* 0x000fc800078e02ff */
[----:B------:R-:W-:-:S05]  /*4b60*/  @!P5 IMAD R121, R126, R145, R208 ;  /* 0x000000917e79d224 */ /* 0x000fca00078e02d0 */
[----:B------:R1:W-:Y:S04]  /*4b70*/  @!P5 STG.E.U8 desc[UR44][R6.64+0x8], R121 ;  /* 0x000008790600d986 */ /* 0x0003e8000c10112c */
[----:B------:R-:W2:Y:S01]  /*4b80*/  @!P1 LDG.E.U8 R144, desc[UR44][R10.64+0x9] ;  /* 0x0000092c0a909981 */ /* 0x000ea2000c1e1100 */
[----:B------:R-:W-:-:S04]  /*4b90*/  ISETP.NE.AND P3, PT, R216, RZ, PT ;  /* 0x000000ffd800720c */ /* 0x000fc80003f65270 */
[----:B------:R-:W-:Y:S02]  /*4ba0*/  ISETP.LT.OR P5, PT, R199, 0x11, !P3 ;  /* 0x00000011c700780c */ /* 0x000fe40005fa1670 */
[----:B--2---:R-:W-:-:S05]  /*4bb0*/  @!P1 PRMT R123, R144, 0x8880, RZ ;  /* 0x00008880907b9816 */ /* 0x004fca00000000ff */
[----:B------:R-:W-:-:S04]  /*4bc0*/  @!P1 IMAD R208, R123, R146, RZ ;  /* 0x000000927bd09224 */ /* 0x000fc800078e02ff */
[----:B------:R-:W-:-:S05]  /*4bd0*/  @!P1 IMAD R127, R127, R145, R208 ;  /* 0x000000917f7f9224 */ /* 0x000fca00078e02d0 */
[----:B------:R-:W-:Y:S04]  /*4be0*/  @!P1 STG.E.U8 desc[UR44][R140.64+0x9], R127 ;  /* 0x0000097f8c009986 */ /* 0x000fe8000c10112c */
[----:B------:R-:W2:Y:S01]  /*4bf0*/  @!P5 LDG.E.U8 R144, desc[UR44][R20.64+0x10] ;  /* 0x0000102c1490d981 */ /* 0x000ea2000c1e1100 */
[----:B-1----:R-:W-:Y:S02]  /*4c00*/  @!P5 IMAD.MOV.U32 R6, RZ, RZ, R8 ;  /* 0x000000ffff06d224 */ /* 0x002fe400078e0008 */
[----:B------:R-:W-:Y:S01]  /*4c10*/  @!P5 IMAD.MOV.U32 R7, RZ, RZ, R9 ;  /* 0x000000ffff07d224 */ /* 0x000fe200078e0009 */
[----:B--2---:R-:W-:-:S05]  /*4c20*/  @!P5 PRMT R123, R144, 0x8880, RZ ;  /* 0x00008880907bd816 */ /* 0x004fca00000000ff */
[----:B------:R-:W-:-:S04]  /*4c30*/  @!P5 IMAD R208, R123, R146, RZ ;  /* 0x000000927bd0d224 */ /* 0x000fc800078e02ff */
[----:B------:R-:W-:-:S05]  /*4c40*/  @!P5 IMAD R121, R112, R145, R208 ;  /* 0x000000917079d224 */ /* 0x000fca00078e02d0 */
[----:B------:R1:W-:Y:S01]  /*4c50*/  @!P5 STG.E.U8 desc[UR44][R6.64+0x10], R121 ;  /* 0x000010790600d986 */ /* 0x0003e2000c10112c */
[----:B------:R-:W-:-:S13]  /*4c60*/  ISETP.LT.OR P5, PT, R199, 0x12, !P3 ;  /* 0x00000012c700780c */ /* 0x000fda0005fa1670 */
[----:B------:R-:W2:Y:S01]  /*4c70*/  @!P5 LDG.E.U8 R144, desc[UR44][R20.64+0x11] ;  /* 0x0000112c1490d981 */ /* 0x000ea2000c1e1100 */
[----:B-1----:R-:W-:Y:S02]  /*4c80*/  @!P5 IMAD.MOV.U32 R6, RZ, RZ, R8 ;  /* 0x000000ffff06d224 */ /* 0x002fe400078e0008 */
[----:B------:R-:W-:Y:S01]  /*4c90*/  @!P5 IMAD.MOV.U32 R7, RZ, RZ, R9 ;  /* 0x000000ffff07d224 */ /* 0x000fe200078e0009 */
[----:B------:R-:W-:Y:S02]  /*4ca0*/  ISETP.NE.AND P1, PT, R214, RZ, PT ;  /* 0x000000ffd600720c */ /* 0x000fe40003f25270 */
[----:B--2---:R-:W-:-:S05]  /*4cb0*/  @!P5 PRMT R123, R144, 0x8880, RZ ;  /* 0x00008880907bd816 */ /* 0x004fca00000000ff */
[----:B------:R-:W-:-:S04]  /*4cc0*/  @!P5 IMAD R208, R123, R146, RZ ;  /* 0x000000927bd0d224 */ /* 0x000fc800078e02ff */
[----:B------:R-:W-:-:S05]  /*4cd0*/  @!P5 IMAD R123, R113, R145, R208 ;  /* 0x00000091717bd224 */ /* 0x000fca00078e02d0 */
[----:B------:R1:W-:Y:S01]  /*4ce0*/  @!P5 STG.E.U8 desc[UR44][R6.64+0x11], R123 ;  /* 0x0000117b0600d986 */ /* 0x0003e2000c10112c */
[----:B------:R-:W-:-:S13]  /*4cf0*/  ISETP.LT.OR P5, PT, R199, 0x11, !P1 ;  /* 0x00000011c700780c */ /* 0x000fda0004fa1670 */
[----:B------:R-:W2:Y:S01]  /*4d00*/  @!P5 LDG.E.U8 R144, desc[UR44][R14.64+0x10] ;  /* 0x0000102c0e90d981 */ /* 0x000ea2000c1e1100 */
[----:B------:R-:W-:-:S05]  /*4d10*/  @!P5 IADD3 R112, P6, R8, R151, RZ ;  /* 0x000000970870d210 */ /* 0x000fca0007fde0ff */
[----:B------:R-:W-:Y:S01]  /*4d20*/  @!P5 IMAD.X R113, R9, 0x1, R148, P6 ;  /* 0x000000010971d824 */ /* 0x000fe200030e0694 */
[----:B--2---:R-:W-:-:S05]  /*4d30*/  @!P5 PRMT R121, R144, 0x8880, RZ ;  /* 0x000088809079d816 */ /* 0x004fca00000000ff */
[----:B------:R-:W-:-:S04]  /*4d40*/  @!P5 IMAD R208, R121, R146, RZ ;  /* 0x0000009279d0d224 */ /* 0x000fc800078e02ff */
[----:B------:R-:W-:-:S05]  /*4d50*/  @!P5 IMAD R121, R114, R145, R208 ;  /* 0x000000917279d224 */ /* 0x000fca00078e02d0 */
[----:B------:R-:W-:Y:S01]  /*4d60*/  @!P5 STG.E.U8 desc[UR44][R112.64+0x10], R121 ;  /* 0x000010797000d986 */ /* 0x000fe2000c10112c */
[----:B------:R-:W-:-:S13]  /*4d70*/  ISETP.LT.OR P5, PT, R199, 0x12, !P1 ;  /* 0x00000012c700780c */ /* 0x000fda0004fa1670 */
[----:B------:R-:W2:Y:S01]  /*4d80*/  @!P5 LDG.E.U8 R144, desc[UR44][R14.64+0x11] ;  /* 0x0000112c0e90d981 */ /* 0x000ea2000c1e1100 */
[----:B-1----:R-:W-:-:S05]  /*4d90*/  @!P5 IADD3 R6, P6, R8, R151, RZ ;  /* 0x000000970806d210 */ /* 0x002fca0007fde0ff */
[----:B------:R-:W-:Y:S01]  /*4da0*/  @!P5 IMAD.X R7, R9, 0x1, R148, P6 ;  /* 0x000000010907d824 */ /* 0x000fe200030e0694 */
        /* <DEDUP_REMOVED lines=27> */
[----:B------:R2:W-:Y:S01]  /*4f60*/  @!P5 STG.E.U8 desc[UR44][R112.64+0x18], R115 ;  /* 0x000018737000d986 */ /* 0x0005e2000c10112c */
[----:B------:R-:W-:-:S13]  /*4f70*/  ISETP.LT.OR P5, PT, R199, 0x1a, !P1 ;  /* 0x0000001ac700780c */ /* 0x000fda0004fa1670 */
[----:B------:R-:W3:Y:S01]  /*4f80*/  @!P5 LDG.E.U8 R144, desc[UR44][R14.64+0x19] ;  /* 0x0000192c0e90d981 */ /* 0x000ee2000c1e1100 */
[----:B------:R-:W-:Y:S02]  /*4f90*/  P2R R114, PR, RZ, 0x8 ;  /* 0x00000008ff727803 */ /* 0x000fe40000000000 */
[----:B-1----:R-:W-:-:S05]  /*4fa0*/  @!P5 IADD3 R6, P3, R8, R151, RZ ;  /* 0x000000970806d210 */ /* 0x002fca0007f7e0ff */
[----:B------:R-:W-:Y:S01]  /*4fb0*/  @!P5 IMAD.X R7, R9, 0x1, R148, P3 ;  /* 0x000000010907d824 */ /* 0x000fe200018e0694 */
[----:B---3--:R-:W-:-:S05]  /*4fc0*/  @!P5 PRMT R117, R144, 0x8880, RZ ;  /* 0x000088809075d816 */ /* 0x008fca00000000ff */
        /* <DEDUP_REMOVED lines=8> */
[----:B------:R2:W-:Y:S01]  /*5050*/  @!P5 STG.E.U8 desc[UR44][R130.64+0x10], R113 ;  /* 0x000010718200d986 */ /* 0x0005e2000c10112c */
[----:B------:R-:W-:-:S13]  /*5060*/  ISETP.LT.OR P5, PT, R199, 0x12, !P0 ;  /* 0x00000012c700780c */ /* 0x000fda00047a1670 */
[----:B------:R-:W3:Y:S02]  /*5070*/  @!P5 LDG.E.U8 R144, desc[UR44][R136.64+0x11] ;  /* 0x0000112c8890d981 */ /* 0x000ee4000c1e1100 */
[----:B---3--:R-:W-:-:S05]  /*5080*/  @!P5 PRMT R104, R144, 0x8880, RZ ;  /* 0x000088809068d816 */ /* 0x008fca00000000ff */
[----:B-1----:R-:W-:-:S04]  /*5090*/  @!P5 IMAD.MOV.U32 R7, RZ, RZ, R104 ;  /* 0x000000ffff07d224 */ /* 0x002fc800078e0068 */
[----:B------:R-:W-:-:S04]  /*50a0*/  @!P5 IMAD R208, R7, R146, RZ ;  /* 0x0000009207d0d224 */ /* 0x000fc800078e02ff */
[----:B------:R-:W-:-:S05]  /*50b0*/  @!P5 IMAD R105, R105, R145, R208 ;  /* 0x000000916969d224 */ /* 0x000fca00078e02d0 */
[----:B------:R1:W-:Y:S01]  /*50c0*/  @!P5 STG.E.U8 desc[UR44][R130.64+0x11], R105 ;  /* 0x000011698200d986 */ /* 0x0003e2000c10112c */
[----:B------:R-:W-:-:S13]  /*50d0*/  ISETP.LT.OR P5, PT, R199, 0x11, !P2 ;  /* 0x00000011c700780c */ /* 0x000fda00057a1670 */
[----:B------:R-:W2:Y:S01]  /*50e0*/  @!P5 LDG.E.U8 R144, desc[UR44][R12.64+0x10] ;  /* 0x0000102c0c90d981 */ /* 0x000ea2000c1e1100 */
[----:B------:R-:W-:Y:S02]  /*50f0*/  LOP3.LUT P3, RZ, R198, 0x10, RZ, 0xc0, !PT ;  /* 0x00000010c6ff7812 */ /* 0x000fe4000786c0ff */
[----:B------:R-:W-:-:S05]  /*5100*/  @!P5 IADD3 R6, P6, R151, R130, RZ ;  /* 0x000000829706d210 */ /* 0x000fca0007fde0ff */
[----:B------:R-:W-:Y:S01]  /*5110*/  @!P5 IMAD.X R7, R148, 0x1, R131, P6 ;  /* 0x000000019407d824 */ /* 0x000fe200030e0683 */
[----:B--2---:R-:W-:-:S05]  /*5120*/  @!P5 PRMT R113, R144, 0x8880, RZ ;  /* 0x000088809071d816 */ /* 0x004fca00000000ff */
[----:B------:R-:W-:-:S04]  /*5130*/  @!P5 IMAD R208, R113, R146, RZ ;  /* 0x0000009271d0d224 */ /* 0x000fc800078e02ff */
[----:B------:R-:W-:-:S05]  /*5140*/  @!P5 IMAD R113, R106, R145, R208 ;  /* 0x000000916a71d224 */ /* 0x000fca00078e02d0 */
[----:B------:R2:W-:Y:S04]  /*5150*/  @!P5 STG.E.U8 desc[UR44][R6.64+0x10], R113 ;  /* 0x000010710600d986 */ /* 0x0005e8000c10112c */
[----:B------:R-:W1:Y:S01]  /*5160*/  @!P3 LDG.E.U8 R144, desc[UR44][R12.64+0x11] ;  /* 0x0000112c0c90b981 */ /* 0x000e62000c1e1100 */
[----:B------:R-:W-:Y:S02]  /*5170*/  ISETP.LT.OR P5, PT, R199, 0x19, !P0 ;  /* 0x00000019c700780c */ /* 0x000fe400047a1670 */
[----:B-1----:R-:W-:-:S05]  /*5180*/  @!P3 PRMT R105, R144, 0x8880, RZ ;  /* 0x000088809069b816 */ /* 0x002fca00000000ff */
[----:B------:R-:W-:-:S04]  /*5190*/  @!P3 IMAD R208, R105, R146, RZ ;  /* 0x0000009269d0b224 */ /* 0x000fc800078e02ff */
[----:B------:R-:W-:-:S05]  /*51a0*/  @!P3 IMAD R107, R107, R145, R208 ;  /* 0x000000916b6bb224 */ /* 0x000fca00078e02d0 */
[----:B------:R-:W-:Y:S04]  /*51b0*/  @!P3 STG.E.U8 desc[UR44][R142.64+0x11], R107 ;  /* 0x0000116b8e00b986 */ /* 0x000fe8000c10112c */
[----:B------:R-:W3:Y:S02]  /*51c0*/  @!P5 LDG.E.U8 R144, desc[UR44][R136.64+0x18] ;  /* 0x0000182c8890d981 */ /* 0x000ee4000c1e1100 */
[----:B---3--:R-:W-:-:S05]  /*51d0*/  @!P5 PRMT R105, R144, 0x8880, RZ ;  /* 0x000088809069d816 */ /* 0x008fca00000000ff */
[----:B------:R-:W-:-:S04]  /*51e0*/  @!P5 IMAD R208, R105, R146, RZ ;  /* 0x0000009269d0d224 */ /* 0x000fc800078e02ff */
[----:B--2---:R-:W-:-:S05]  /*51f0*/  @!P5 IMAD R7, R108, R145, R208 ;  /* 0x000000916c07d224 */ /* 0x004fca00078e02d0 */
[----:B------:R1:W-:Y:S01]  /*5200*/  @!P5 STG.E.U8 desc[UR44][R130.64+0x18], R7 ;  /* 0x000018078200d986 */ /* 0x0003e2000c10112c */
[----:B------:R-:W-:-:S13]  /*5210*/  ISETP.LT.OR P5, PT, R199, 0x1a, !P0 ;  /* 0x0000001ac700780c */ /* 0x000fda00047a1670 */
[----:B------:R-:W2:Y:S01]  /*5220*/  @!P5 LDG.E.U8 R144, desc[UR44][R136.64+0x19] ;  /* 0x0000192c8890d981 */ /* 0x000ea2000c1e1100 */
[----:B------:R-:W-:Y:S02]  /*5230*/  P2R R104, PR, RZ, 0x4 ;  /* 0x00000004ff687803 */ /* 0x000fe40000000000 */
[----:B------:R-:W-:Y:S02]  /*5240*/  LOP3.LUT P2, RZ, R198, 0x40, RZ, 0xc0, !PT ;  /* 0x00000040c6ff7812 */ /* 0x000fe4000784c0ff */
[----:B--2---:R-:W-:-:S05]  /*5250*/  @!P5 PRMT R105, R144, 0x8880, RZ ;  /* 0x000088809069d816 */ /* 0x004fca00000000ff */
[----:B------:R-:W-:-:S04]  /*5260*/  @!P5 IMAD R208, R105, R146, RZ ;  /* 0x0000009269d0d224 */ /* 0x000fc800078e02ff */
[----:B------:R-:W-:-:S05]  /*5270*/  @!P5 IMAD R109, R109, R145, R208 ;  /* 0x000000916d6dd224 */ /* 0x000fca00078e02d0 */
[----:B------:R-:W-:Y:S04]  /*5280*/  @!P5 STG.E.U8 desc[UR44][R130.64+0x19], R109 ;  /* 0x0000196d8200d986 */ /* 0x000fe8000c10112c */
[----:B------:R-:W2:Y:S01]  /*5290*/  @!P2 LDG.E.U8 R144, desc[UR44][R12.64+0x18] ;  /* 0x0000182c0c90a981 */ /* 0x000ea2000c1e1100 */
[----:B------:R-:W-:Y:S02]  /*52a0*/  LOP3.LUT P6, RZ, R198, 0x20, RZ, 0xc0, !PT ;  /* 0x00000020c6ff7812 */ /* 0x000fe400078cc0ff */
[----:B--2---:R-:W-:-:S05]  /*52b0*/  @!P2 PRMT R105, R144, 0x8880, RZ ;  /* 0x000088809069a816 */ /* 0x004fca00000000ff */
[----:B------:R-:W-:-:S04]  /*52c0*/  @!P2 IMAD R208, R105, R146, RZ ;  /* 0x0000009269d0a224 */ /* 0x000fc800078e02ff */
[----:B-1----:R-:W-:-:S05]  /*52d0*/  @!P2 IMAD R7, R110, R145, R208 ;  /* 0x000000916e07a224 */ /* 0x002fca00078e02d0 */
[----:B------:R1:W-:Y:S04]  /*52e0*/  @!P2 STG.E.U8 desc[UR44][R158.64+0x18], R7 ;  /* 0x000018079e00a986 */ /* 0x0003e8000c10112c */
[----:B------:R-:W2:Y:S01]  /*52f0*/  @!P6 LDG.E.U8 R144, desc[UR44][R12.64+0x19] ;  /* 0x0000192c0c90e981 */ /* 0x000ea2000c1e1100 */
[----:B------:R-:W-:Y:S02]  /*5300*/  ISETP.LT.OR P5, PT, R199, 0x11, !P4 ;  /* 0x00000011c700780c */ /* 0x000fe400067a1670 */
[----:B--2---:R-:W-:-:S05]  /*5310*/  @!P6 PRMT R105, R144, 0x8880, RZ ;  /* 0x000088809069e816 */ /* 0x004fca00000000ff */
[----:B------:R-:W-:-:S04]  /*5320*/  @!P6 IMAD R208, R105, R146, RZ ;  /* 0x0000009269d0e224 */ /* 0x000fc800078e02ff */
[----:B------:R-:W-:-:S05]  /*5330*/  @!P6 IMAD R111, R111, R145, R208 ;  /* 0x000000916f6fe224 */ /* 0x000fca00078e02d0 */
[----:B------:R-:W-:Y:S04]  /*5340*/  @!P6 STG.E.U8 desc[UR44][R160.64+0x19], R111 ;  /* 0x0000196fa000e986 */ /* 0x000fe8000c10112c */
[----:B------:R-:W2:Y:S02]  /*5350*/  @!P5 LDG.E.U8 R144, desc[UR44][R4.64+0x10] ;  /* 0x0000102c0490d981 */ /* 0x000ea4000c1e1100 */
[----:B--2---:R-:W-:-:S05]  /*5360*/  @!P5 PRMT R105, R144, 0x8880, RZ ;  /* 0x000088809069d816 */ /* 0x004fca00000000ff */
[----:B------:R-:W-:-:S04]  /*5370*/  @!P5 IMAD R208, R105, R146, RZ ;  /* 0x0000009269d0d224 */ /* 0x000fc800078e02ff */
[----:B-1----:R-:W-:-:S05]  /*5380*/  @!P5 IMAD R7, R96, R145, R208 ;  /* 0x000000916007d224 */ /* 0x002fca00078e02d0 */
[----:B------:R1:W-:Y:S01]  /*5390*/  @!P5 STG.E.U8 desc[UR44][R132.64+0x10], R7 ;  /* 0x000010078400d986 */ /* 0x0003e2000c10112c */
[----:B------:R-:W-:-:S13]  /*53a0*/  ISETP.LT.OR P5, PT, R199, 0x12, !P4 ;  /* 0x00000012c700780c */ /* 0x000fda00067a1670 */
[----:B------:R-:W2:Y:S01]  /*53b0*/  @!P5 LDG.E.U8 R144, desc[UR44][R4.64+0x11] ;  /* 0x0000112c0490d981 */ /* 0x000ea2000c1e1100 */
[----:B------:R-:W-:Y:S02]  /*53c0*/  LOP3.LUT P3, RZ, R198, 0x100, RZ, 0xc0, !PT ;  /* 0x00000100c6ff7812 */ /* 0x000fe4000786c0ff */
[----:B--2---:R-:W-:-:S05]  /*53d0*/  @!P5 PRMT R105, R144, 0x8880, RZ ;  /* 0x000088809069d816 */ /* 0x004fca00000000ff */
[----:B------:R-:W-:-:S04]  /*53e0*/  @!P5 IMAD R208, R105, R146, RZ ;  /* 0x0000009269d0d224 */ /* 0x000fc800078e02ff */
[----:B------:R-:W-:-:S05]  /*53f0*/  @!P5 IMAD R97, R97, R145, R208 ;  /* 0x000000916161d224 */ /* 0x000fca00078e02d0 */
[----:B------:R2:W-:Y:S04]  /*5400*/  @!P5 STG.E.U8 desc[UR44][R132.64+0x11], R97 ;  /* 0x000011618400d986 */ /* 0x0005e8000c10112c */
[----:B------:R-:W3:Y:S01]  /*5410*/  @!P3 LDG.E.U8 R144, desc[UR44][R10.64+0x10] ;  /* 0x0000102c0a90b981 */ /* 0x000ee2000c1e1100 */
[----:B------:R-:W-:Y:S02]  /*5420*/  LOP3.LUT P5, RZ, R198, 0x80, RZ, 0xc0, !PT ;  /* 0x00000080c6ff7812 */ /* 0x000fe400078ac0ff */
        /* <DEDUP_REMOVED lines=36> */
[----:B------:R-:W-:Y:S02]  /*5670*/  @!P5 IMAD.MOV.U32 R6, RZ, RZ, R8 ;  /* 0x000000ffff06d224 */ /* 0x000fe400078e0008 */
[----:B-1----:R-:W-:Y:S01]  /*5680*/  @!P5 IMAD.MOV.U32 R7, RZ, RZ, R9 ;  /* 0x000000ffff07d224 */ /* 0x002fe200078e0009 */
        /* <DEDUP_REMOVED lines=73> */
[----:B------:R-:W-:-:S13]  /*5b20*/  LOP3.LUT P5, RZ, R198, 0x1000, RZ, 0xc0, !PT ;  /* 0x00001000c6ff7812 */ /* 0x000fda00078ac0ff */
[----:B------:R-:W3:Y:S01]  /*5b30*/  @!P5 LDG.E.U8 R144, desc[UR44][R12.64+0x20] ;  /* 0x0000202c0c90d981 */ /* 0x000ee2000c1e1100 */
[----:B------:R-:W-:Y:S02]  /*5b40*/  P2R R90, PR, RZ, 0x8 ;  /* 0x00000008ff5a7803 */ /* 0x000fe40000000000 */
[----:B------:R-:W-:Y:S02]  /*5b50*/  LOP3.LUT P3, RZ, R198, 0x800, RZ, 0xc0, !PT ;  /* 0x00000800c6ff7812 */ /* 0x000fe4000786c0ff */
[----:B---3--:R-:W-:-:S05]  /*5b60*/  @!P5 PRMT R7, R144, 0x8880, RZ ;  /* 0x000088809007d816 */ /* 0x008fca00000000ff */
[----:B------:R-:W-:-:S04]  /*5b70*/  @!P5 IMAD R208, R7, R146, RZ ;  /* 0x0000009207d0d224 */ /* 0x000fc800078e02ff */
[----:B------:R-:W-:-:S05]  /*5b80*/  @!P5 IMAD R7, R82, R145, R208 ;  /* 0x000000915207d224 */ /* 0x000fca00078e02d0 */
[----:B------:R3:W-:Y:S04]  /*5b90*/  @!P5 STG.E.U8 desc[UR44][R170.64+0x20], R7 ;  /* 0x00002007aa00d986 */ /* 0x0007e8000c10112c */
[----:B------:R-:W2:Y:S01]  /*5ba0*/  @!P3 LDG.E.U8 R144, desc[UR44][R12.64+0x21] ;  /* 0x0000212c0c90b981 */ /* 0x000ea2000c1e1100 */
[----:B------:R-:W-:Y:S02]  /*5bb0*/  ISETP.LT.OR P5, PT, R199, 0x29, !P0 ;  /* 0x00000029c700780c */ /* 0x000fe400047a1670 */
[----:B--2---:R-:W-:-:S05]  /*5bc0*/  @!P3 PRMT R89, R144, 0x8880, RZ ;  /* 0x000088809059b816 */ /* 0x004fca00000000ff */
[----:B------:R-:W-:-:S04]  /*5bd0*/  @!P3 IMAD R208, R89, R146, RZ ;  /* 0x0000009259d0b224 */ /* 0x000fc800078e02ff */
[----:B------:R-:W-:-:S05]  /*5be0*/  @!P3 IMAD R83, R83, R145, R208 ;  /* 0x000000915353b224 */ /* 0x000fca00078e02d0 */
[----:B------:R-:W-:Y:S04]  /*5bf0*/  @!P3 STG.E.U8 desc[UR44][R172.64+0x21], R83 ;  /* 0x00002153ac00b986 */ /* 0x000fe8000c10112c */
[----:B------:R-:W1:Y:S02]  /*5c00*/  @!P5 LDG.E.U8 R144, desc[UR44][R136.64+0x28] ;  /* 0x0000282c8890d981 */ /* 0x000e64000c1e1100 */
[----:B-1----:R-:W-:-:S05]  /*5c10*/  @!P5 PRMT R81, R144, 0x8880, RZ ;  /* 0x000088809051d816 */ /* 0x002fca00000000ff */
[----:B------:R-:W-:-:S04]  /*5c20*/  @!P5 IMAD R208, R81, R146, RZ ;  /* 0x0000009251d0d224 */ /* 0x000fc800078e02ff */
[----:B---3--:R-:W-:-:S05]  /*5c30*/  @!P5 IMAD R7, R84, R145, R208 ;  /* 0x000000915407d224 */ /* 0x008fca00078e02d0 */
        /* <DEDUP_REMOVED lines=164> */
[----:B------:R-:W2:Y:S02]  /*6680*/  @!P5 LDG.E.U8 R144, desc[UR44][R136.64+0x39] ;  /* 0x0000392c8890d981 */ /* 0x000ea4000c1e1100 */
[----:B--2---:R-:W-:-:S05]  /*6690*/  @!P5 PRMT R57, R144, 0x8880, RZ ;  /* 0x000088809039d816 */ /* 0x004fca00000000ff */
[----:B------:R-:W-:-:S04]  /*66a0*/  @!P5 IMAD R208, R57, R146, RZ ;  /* 0x0000009239d0d224 */ /* 0x000fc800078e02ff */
[----:B------:R-:W-:-:S05]  /*66b0*/  @!P5 IMAD R61, R61, R145, R208 ;  /* 0x000000913d3dd224 */ /* 0x000fca00078e02d0 */
[----:B------:R-:W-:Y:S01]  /*66c0*/  @!P5 STG.E.U8 desc[UR44][R130.64+0x39], R61 ;  /* 0x0000393d8200d986 */ /* 0x000fe2000c10112c */
[----:B------:R-:W-:-:S13]  /*66d0*/  LOP3.LUT P5, RZ, R198, 0x400000, RZ, 0xc0, !PT ;  /* 0x00400000c6ff7812 */ /* 0x000fda00078ac0ff */
        /* <DEDUP_REMOVED lines=93> */
[----:B------:R-:W-:Y:S01]  /*6cb0*/  ISETP.LT.OR P3, PT, R199, 0x4a, !P3 ;  /* 0x0000004ac700780c */ /* 0x000fe20005f61670 */
[----:B-1----:R-:W-:Y:S02]  /*6cc0*/  @!P5 IMAD.MOV.U32 R6, RZ, RZ, R8 ;  /* 0x000000ffff06d224 */ /* 0x002fe400078e0008 */
[----:B------:R-:W-:Y:S01]  /*6cd0*/  @!P5 IMAD.MOV.U32 R7, RZ, RZ, R9 ;  /* 0x000000ffff07d224 */ /* 0x000fe200078e0009 */
[----:B--2---:R-:W-:-:S05]  /*6ce0*/  @!P5 PRMT R41, R144, 0x8880, RZ ;  /* 0x000088809029d816 */ /* 0x004fca00000000ff */
[----:B------:R-:W-:-:S04]  /*6cf0*/  @!P5 IMAD R208, R41, R146, RZ ;  /* 0x0000009229d0d224 */ /* 0x000fc800078e02ff */
[----:B------:R-:W-:-:S05]  /*6d00*/  @!P5 IMAD R49, R44, R145, R208 ;  /* 0x000000912c31d224 */ /* 0x000fca00078e02d0 */
[----:B------:R1:W-:Y:S04]  /*6d10*/  @!P5 STG.E.U8 desc[UR44][R6.64+0x48], R49 ;  /* 0x000048310600d986 */ /* 0x0003e8000c10112c */
        /* <DEDUP_REMOVED lines=8> */
[----:B------:R-:W0:Y:S01]  /*6da0*/  @!P3 LDG.E.U8 R144, desc[UR44][R14.64+0x48] ;  /* 0x0000482c0e90b981 */ /* 0x000e22000c1e1100 */
[----:B------:R-:W-:Y:S02]  /*6db0*/  ISETP.LT.OR P1, PT, R199, 0x4a, !P1 ;  /* 0x0000004ac700780c */ /* 0x000fe40004f21670 */
[----:B------:R-:W-:-:S05]  /*6dc0*/  @!P3 IADD3 R40, P5, R8, R151, RZ ;  /* 0x000000970828b210 */ /* 0x000fca0007fbe0ff */
[----:B------:R-:W-:Y:S01]  /*6dd0*/  @!P3 IMAD.X R41, R9, 0x1, R148, P5 ;  /* 0x000000010929b824 */ /* 0x000fe200028e0694 */
[----:B0-----:R-:W-:-:S05]  /*6de0*/  @!P3 PRMT R21, R144, 0x8880, RZ ;  /* 0x000088809015b816 */ /* 0x001fca00000000ff */
[----:B------:R-:W-:-:S04]  /*6df0*/  @!P3 IMAD R208, R21, R146, RZ ;  /* 0x0000009215d0b224 */ /* 0x000fc800078e02ff */
[----:B------:R-:W-:-:S05]  /*6e00*/  @!P3 IMAD R21, R46, R145, R208 ;  /* 0x000000912e15b224 */ /* 0x000fca00078e02d0 */
[----:B------:R0:W-:Y:S04]  /*6e10*/  @!P3 STG.E.U8 desc[UR44][R40.64+0x48], R21 ;  /* 0x000048152800b986 */ /* 0x0001e8000c10112c */
        /* <DEDUP_REMOVED lines=8> */
[----:B------:R-:W0:Y:S02]  /*6ea0*/  @!P1 LDG.E.U8 R144, desc[UR44][R136.64+0x40] ;  /* 0x0000402c88909981 */ /* 0x000e24000c1e1100 */
[----:B0-----:R-:W-:-:S05]  /*6eb0*/  @!P1 PRMT R21, R144, 0x8880, RZ ;  /* 0x0000888090159816 */ /* 0x001fca00000000ff */
[----:B------:R-:W-:-:S04]  /*6ec0*/  @!P1 IMAD R208, R21, R146, RZ ;  /* 0x0000009215d09224 */ /* 0x000fc800078e02ff */
[----:B------:R-:W-:-:S05]  /*6ed0*/  @!P1 IMAD R15, R32, R145, R208 ;  /* 0x00000091200f9224 */ /* 0x000fca00078e02d0 */
[----:B------:R0:W-:Y:S01]  /*6ee0*/  @!P1 STG.E.U8 desc[UR44][R130.64+0x40], R15 ;  /* 0x0000400f82009986 */ /* 0x0001e2000c10112c */
[----:B------:R-:W-:-:S13]  /*6ef0*/  ISETP.LT.OR P1, PT, R199, 0x42, !P0 ;  /* 0x00000042c700780c */ /* 0x000fda0004721670 */
[----:B------:R-:W2:Y:S01]  /*6f00*/  @!P1 LDG.E.U8 R144, desc[UR44][R136.64+0x41] ;  /* 0x0000412c88909981 */ /* 0x000ea2000c1e1100 */
[----:B------:R-:W-:Y:S02]  /*6f10*/  ISETP.NE.AND P6, PT, R0, RZ, PT ;  /* 0x000000ff0000720c */ /* 0x000fe40003fc5270 */
[----:B------:R-:W-:-:S04]  /*6f20*/  ISETP.NE.AND P2, PT, R104, RZ, PT ;  /* 0x000000ff6800720c */ /* 0x000fc80003f45270 */
[----:B------:R-:W-:Y:S02]  /*6f30*/  ISETP.LT.OR P3, PT, R199, 0x41, !P2 ;  /* 0x00000041c700780c */ /* 0x000fe40005761670 */
[----:B--2---:R-:W-:-:S05]  /*6f40*/  @!P1 PRMT R0, R144, 0x8880, RZ ;  /* 0x0000888090009816 */ /* 0x004fca00000000ff */
[----:B-1----:R-:W-:-:S04]  /*6f50*/  @!P1 IMAD.MOV.U32 R7, RZ, RZ, R0 ;  /* 0x000000ffff079224 */ /* 0x002fc800078e0000 */
[----:B------:R-:W-:-:S04]  /*6f60*/  @!P1 IMAD R208, R7, R146, RZ ;  /* 0x0000009207d09224 */ /* 0x000fc800078e02ff */
[----:B------:R-:W-:-:S05]  /*6f70*/  @!P1 IMAD R33, R33, R145, R208 ;  /* 0x0000009121219224 */ /* 0x000fca00078e02d0 */
[----:B------:R-:W-:Y:S04]  /*6f80*/  @!P1 STG.E.U8 desc[UR44][R130.64+0x41], R33 ;  /* 0x0000412182009986 */ /* 0x000fe8000c10112c */
[----:B------:R-:W2:Y:S01]  /*6f90*/  @!P3 LDG.E.U8 R144, desc[UR44][R12.64+0x40] ;  /* 0x0000402c0c90b981 */ /* 0x000ea2000c1e1100 */
[----:B------:R-:W-:Y:S02]  /*6fa0*/  ISETP.LT.OR P5, PT, R199, 0x42, !P2 ;  /* 0x00000042c700780c */ /* 0x000fe400057a1670 */
[----:B--2---:R-:W-:-:S05]  /*6fb0*/  @!P3 PRMT R7, R144, 0x8880, RZ ;  /* 0x000088809007b816 */ /* 0x004fca00000000ff */
[----:B------:R-:W-:-:S04]  /*6fc0*/  @!P3 IMAD R208, R7, R146, RZ ;  /* 0x0000009207d0b224 */ /* 0x000fc800078e02ff */
[----:B------:R-:W-:-:S05]  /*6fd0*/  @!P3 IMAD R7, R34, R145, R208 ;  /* 0x000000912207b224 */ /* 0x000fca00078e02d0 */
[----:B------:R1:W-:Y:S04]  /*6fe0*/  @!P3 STG.E.U8 desc[UR44][R204.64+0x40], R7 ;  /* 0x00004007cc00b986 */ /* 0x0003e8000c10112c */
[----:B------:R-:W0:Y:S01]  /*6ff0*/  @!P5 LDG.E.U8 R144, desc[UR44][R12.64+0x41] ;  /* 0x0000412c0c90d981 */ /* 0x000e22000c1e1100 */
[----:B------:R-:W-:Y:S02]  /*7000*/  ISETP.LT.OR P1, PT, R199, 0x49, !P0 ;  /* 0x00000049c700780c */ /* 0x000fe40004721670 */
[----:B0-----:R-:W-:-:S05]  /*7010*/  @!P5 PRMT R15, R144, 0x8880, RZ ;  /* 0x00008880900fd816 */ /* 0x001fca00000000ff */
[----:B------:R-:W-:-:S04]  /*7020*/  @!P5 IMAD R208, R15, R146, RZ ;  /* 0x000000920fd0d224 */ /* 0x000fc800078e02ff */
[----:B------:R-:W-:-:S05]  /*7030*/  @!P5 IMAD R35, R35, R145, R208 ;  /* 0x000000912323d224 */ /* 0x000fca00078e02d0 */
[----:B------:R-:W-:Y:S04]  /*7040*/  @!P5 STG.E.U8 desc[UR44][R206.64+0x41], R35 ;  /* 0x00004123ce00d986 */ /* 0x000fe8000c10112c */
[----:B------:R-:W2:Y:S01]  /*7050*/  @!P1 LDG.E.U8 R144, desc[UR44][R136.64+0x48] ;  /* 0x0000482c88909981 */ /* 0x000ea2000c1e1100 */
[----:B------:R-:W-:Y:S02]  /*7060*/  ISETP.LT.OR P0, PT, R199, 0x4a, !P0 ;  /* 0x0000004ac700780c */ /* 0x000fe40004701670 */
        /* <DEDUP_REMOVED lines=11> */
[----:B------:R-:W-:Y:S02]  /*7120*/  ISETP.LT.OR P2, PT, R199, 0x4a, !P2 ;  /* 0x0000004ac700780c */ /* 0x000fe40005741670 */
[----:B------:R-:W-:-:S04]  /*7130*/  @!P1 IADD3 R6, P0, P3, R151, R8, R150 ;  /* 0x0000000897069210 */ /* 0x000fc80007b1e096 */
[----:B0-----:R-:W-:Y:S02]  /*7140*/  @!P1 IADD3.X R7, R148, R9, R147, P0, P3 ;  /* 0x0000000994079210 */ /* 0x001fe400007e6493 */
[----:B--2---:R-:W-:-:S05]  /*7150*/  @!P1 PRMT R15, R144, 0x8880, RZ ;  /* 0x00008880900f9816 */ /* 0x004fca00000000ff */
[----:B------:R-:W-:-:S04]  /*7160*/  @!P1 IMAD R208, R15, R146, RZ ;  /* 0x000000920fd09224 */ /* 0x000fc800078e02ff */
[----:B------:R-:W-:-:S05]  /*7170*/  @!P1 IMAD R21, R38, R145, R208 ;  /* 0x0000009126159224 */ /* 0x000fca00078e02d0 */
[----:B------:R0:W-:Y:S04]  /*7180*/  @!P1 STG.E.U8 desc[UR44][R6.64+0x48], R21 ;  /* 0x0000481506009986 */ /* 0x0001e8000c10112c */
[----:B------:R-:W2:Y:S01]  /*7190*/  @!P2 LDG.E.U8 R144, desc[UR44][R12.64+0x49] ;  /* 0x0000492c0c90a981 */ /* 0x000ea2000c1e1100 */
[----:B------:R-:W-:Y:S02]  /*71a0*/  ISETP.LT.OR P0, PT, R199, 0x41, !P4 ;  /* 0x00000041c700780c */ /* 0x000fe40006701670 */
[----:B------:R-:W-:Y:S02]  /*71b0*/  @!P2 IADD3 R14, P1, P3, R151, R8, R150 ;  /* 0x00000008970ea210 */ /* 0x000fe40007b3e096 */
[----:B--2---:R-:W-:-:S05]  /*71c0*/  @!P2 PRMT R15, R144, 0x8880, RZ ;  /* 0x00008880900fa816 */ /* 0x004fca00000000ff */
[----:B------:R-:W-:Y:S01]  /*71d0*/  @!P2 IMAD R208, R15, R146, RZ ;  /* 0x000000920fd0a224 */ /* 0x000fe200078e02ff */
[----:B------:R-:W-:-:S03]  /*71e0*/  @!P2 IADD3.X R15, R148, R9, R147, P1, P3 ;  /* 0x00000009940fa210 */ /* 0x000fc60000fe6493 */
[----:B------:R-:W-:-:S05]  /*71f0*/  @!P2 IMAD R39, R39, R145, R208 ;  /* 0x000000912727a224 */ /* 0x000fca00078e02d0 */
[----:B------:R-:W-:Y:S04]  /*7200*/  @!P2 STG.E.U8 desc[UR44][R14.64+0x49], R39 ;  /* 0x000049270e00a986 */ /* 0x000fe8000c10112c */
[----:B------:R-:W0:Y:S01]  /*7210*/  @!P0 LDG.E.U8 R144, desc[UR44][R4.64+0x40] ;  /* 0x0000402c04908981 */ /* 0x000e22000c1e1100 */
[----:B------:R-:W-:Y:S02]  /*7220*/  ISETP.LT.OR P2, PT, R199, 0x42, !P4 ;  /* 0x00000042c700780c */ /* 0x000fe40006741670 */
[----:B0-----:R-:W-:-:S05]  /*7230*/  @!P0 PRMT R7, R144, 0x8880, RZ ;  /* 0x0000888090078816 */ /* 0x001fca00000000ff */
        /* <DEDUP_REMOVED lines=24> */
[----:B------:R1:W-:Y:S04]  /*73c0*/  @!P0 STG.E.U8 desc[UR44][R12.64+0x41], R27 ;  /* 0x0000411b0c008986 */ /* 0x0003e8000c10112c */
        /* <DEDUP_REMOVED lines=11> */
[----:B------:R2:W-:Y:S04]  /*7480*/  @!P4 STG.E.U8 desc[UR44][R132.64+0x49], R29 ;  /* 0x0000491d8400c986 */ /* 0x0005e8000c10112c */
[----:B------:R-:W1:Y:S01]  /*7490*/  @!P0 LDG.E.U8 R144, desc[UR44][R10.64+0x48] ;  /* 0x0000482c0a908981 */ /* 0x000e62000c1e1100 */
[----:B------:R-:W-:Y:S02]  /*74a0*/  ISETP.LT.OR P6, PT, R199, 0x4a, !P6 ;  /* 0x0000004ac700780c */ /* 0x000fe400077c1670 */
[----:B------:R-:W-:-:S04]  /*74b0*/  @!P0 IADD3 R4, P1, P2, R151, R8, R152 ;  /* 0x0000000897048210 */ /* 0x000fc80007a3e098 */
[----:B------:R-:W-:Y:S02]  /*74c0*/  @!P0 IADD3.X R5, R148, R9, R149, P1, P2 ;  /* 0x0000000994058210 */ /* 0x000fe40000fe4495 */
[----:B-1----:R-:W-:-:S05]  /*74d0*/  @!P0 PRMT R13, R144, 0x8880, RZ ;  /* 0x00008880900d8816 */ /* 0x002fca00000000ff */
[----:B------:R-:W-:-:S04]  /*74e0*/  @!P0 IMAD R208, R13, R146, RZ ;  /* 0x000000920dd08224 */ /* 0x000fc800078e02ff */
[----:B0-----:R-:W-:-:S05]  /*74f0*/  @!P0 IMAD R7, R30, R145, R208 ;  /* 0x000000911e078224 */ /* 0x001fca00078e02d0 */
[----:B------:R2:W-:Y:S04]  /*7500*/  @!P0 STG.E.U8 desc[UR44][R4.64+0x48], R7 ;  /* 0x0000480704008986 */ /* 0x0005e8000c10112c */
[----:B------:R-:W3:Y:S02]  /*7510*/  @!P6 LDG.E.U8 R144, desc[UR44][R10.64+0x49] ;  /* 0x0000492c0a90e981 */ /* 0x000ee4000c1e1100 */
[----:B---3--:R-:W-:-:S05]  /*7520*/  @!P6 PRMT R13, R144, 0x8880, RZ ;  /* 0x00008880900de816 */ /* 0x008fca00000000ff */
[----:B------:R-:W-:-:S04]  /*7530*/  @!P6 IMAD R208, R13, R146, RZ ;  /* 0x000000920dd0e224 */ /* 0x000fc800078e02ff */
[----:B------:R-:W-:Y:S01]  /*7540*/  IMAD R31, R31, R145, R208 ;  /* 0x000000911f1f7224 */ /* 0x000fe200078e02d0 */
[----:B--2---:R-:W-:Y:S06]  /*7550*/  @P6 BRA `(.L_x_52) ;  /* 0x0000002000c06947 */ /* 0x004fec0003800000 */
[----:B------:R-:W-:-:S04]  /*7560*/  IADD3 R4, P0, P1, R151, R8, R152 ;  /* 0x0000000897047210 */ /* 0x000fc8000791e098 */
[----:B------:R-:W-:-:S05]  /*7570*/  IADD3.X R5, R148, R9, R149, P0, P1 ;  /* 0x0000000994057210 */ /* 0x000fca00007e2495 */
[----:B------:R0:W-:Y:S01]  /*7580*/  STG.E.U8 desc[UR44][R4.64+0x49], R31 ;  /* 0x0000491f04007986 */ /* 0x0001e2000c10112c */
[----:B------:R-:W-:Y:S05]  /*7590*/  BRA `(.L_x_52) ;  /* 0x0000002000b07947 */ /* 0x000fea0003800000 */
.L_x_29:
[----:B------:R-:W-:Y:S01]  /*75a0*/  ULDC.64 UR4, c[0x0][0x5c0] ;  /* 0x0001700000047ab9 */ /* 0x000fe20000000a00 */
[----:B------:R-:W-:Y:S01]  /*75b0*/  ISETP.GE.AND P5, PT, R0, 0x109, PT ;  /* 0x000001090000780c */ /* 0x000fe20003fa6270 */
[----:B------:R-:W-:Y:S01]  /*75c0*/  IMAD R5, R175, 0x78, RZ ;  /* 0x00000078af057824 */ /* 0x000fe200078e02ff */
[----:B------:R-:W-:Y:S02]  /*75d0*/  IADD3 R12, P0, R12, UR4, RZ ;  /* 0x000000040c0c7c10 */ /* 0x000fe4000ff1e0ff */
[----:B------:R-:W-:Y:S02]  /*75e0*/  ISETP.LT.OR P4, PT, R199, 0xa, !P5 ;  /* 0x0000000ac700780c */ /* 0x000fe40006f81670 */
[----:B------:R-:W-:Y:S02]  /*75f0*/  IADD3.X R13, R158, UR5, RZ, P0, !PT ;  /* 0x000000059e0d7c10 */ /* 0x000fe400087fe4ff */
[----:B------:R-:W-:Y:S02]  /*7600*/  IADD3 R172, P0, R151, R12, RZ ;  /* 0x0000000c97ac7210 */ /* 0x000fe40007f1e0ff */
[----:B------:R-:W-:-:S02]  /*7610*/  ISETP.LT.OR P3, PT, R199, 0x12, !P5 ;  /* 0x00000012c700780c */ /* 0x000fc40006f61670 */
[----:B------:R-:W-:Y:S01]  /*7620*/  ISETP.LT.OR P2, PT, R199, 0x19, !P5 ;  /* 0x00000019c700780c */ /* 0x000fe20006f41670 */
[----:B------:R-:W-:Y:S01]  /*7630*/  IMAD.X R173, R148, 0x1, R13, P0 ;  /* 0x0000000194ad7824 */ /* 0x000fe200000e060d */
[----:B------:R-:W-:Y:S01]  /*7640*/  LOP3.LUT R198, R198, 0xfffffff7, RZ, 0xc0, !PT ;  /* 0xfffffff7c6c67812 */ /* 0x000fe200078ec0ff */
[----:B------:R-:W-:-:S04]  /*7650*/  IMAD.WIDE.U32 R178, R174, 0x78, R172 ;  /* 0x00000078aeb27825 */ /* 0x000fc800078e00ac */
[----:B------:R-:W-:Y:S01]  /*7660*/  IMAD.IADD R179, R179, 0x1, R5 ;  /* 0x00000001b3b37824 */ /* 0x000fe200078e0205 */
[----:B------:R-:W-:Y:S01]  /*7670*/  @!P4 IADD3 R176, P0, P1, R151, R178, R150 ;  /* 0x000000b297b0c210 */ /* 0x000fe2000791e096 */
[----:B------:R-:W-:Y:S02]  /*7680*/  IMAD.WIDE.U32 R174, R174, 0x78, R172 ;  /* 0x00000078aeae7825 */ /* 0x000fe400078e00ac */
[----:B------:R-:W-:Y:S02]  /*7690*/  @P3 LOP3.LUT R198, R198, 0x8, RZ, 0xfc, !PT ;  /* 0x00000008c6c63812 */ /* 0x000fe400078efcff */
[----:B------:R-:W-:Y:S01]  /*76a0*/  @!P4 IADD3.X R177, R148, R179, R147, P0, P1 ;  /* 0x000000b394b1c210 */ /* 0x000fe200007e2493 */
[----:B------:R-:W-:Y:S01]  /*76b0*/  IMAD.IADD R175, R5, 0x1, R175 ;  /* 0x0000000105af7824 */ /* 0x000fe200078e02af */
[----:B------:R-:W-:Y:S02]  /*76c0*/  @!P3 IADD3 R170, P0, P1, R151, R174, R150 ;  /* 0x000000ae97aab210 */ /* 0x000fe4000791e096 */
[----:B------:R-:W-:-:S02]  /*76d0*/  LOP3.LUT R198, R198, 0xffffffef, RZ, 0xc0, !PT ;  /* 0xffffffefc6c67812 */ /* 0x000fc400078ec0ff */
[-CC-:B------:R-:W-:Y:S02]  /*76e0*/  @!P3 IADD3.X R171, R148, R175.reuse, R147.reuse, P0, P1 ;  /* 0x000000af94abb210 */ /* 0x180fe400007e2493 */
[----:B------:R-:W-:Y:S02]  /*76f0*/  @!P2 IADD3 R168, P0, P1, R151, R174, R150 ;  /* 0x000000ae97a8a210 */ /* 0x000fe4000791e096 */
[----:B------:R-:W-:Y:S02]  /*7700*/  @P2 LOP3.LUT R198, R198, 0x10, RZ, 0xfc, !PT ;  /* 0x00000010c6c62812 */ /* 0x000fe400078efcff */
[----:B------:R-:W-:Y:S02]  /*7710*/  @!P2 IADD3.X R169, R148, R175, R147, P0, P1 ;  /* 0x000000af94a9a210 */ /* 0x000fe400007e2493 */
[----:B------:R-:W-:Y:S02]  /*7720*/  ISETP.LT.OR P2, PT, R199, 0x1a, !P5 ;  /* 0x0000001ac700780c */ /* 0x000fe40006f41670 */
[----:B------:R-:W-:-:S02]  /*7730*/  LOP3.LUT R198, R198, 0xfffffffb, RZ, 0xc0, !PT ;  /* 0xfffffffbc6c67812 */ /* 0x000fc400078ec0ff */
[C---:B------:R-:W-:Y:S02]  /*7740*/  ISETP.GE.AND P4, PT, R0.reuse, 0x1, PT ;  /* 0x000000010000780c */ /* 0x040fe40003f86270 */
[----:B------:R-:W-:-:S07]  /*7750*/  ISETP.GE.AND P3, PT, R0, 0x9, PT ;  /* 0x000000090000780c */ /* 0x000fce0003f66270 */
        /* <DEDUP_REMOVED lines=64> */
[C---:B------:R-:W-:Y:S02]  /*7b60*/  ISETP.GE.AND P2, PT, R0.reuse, 0x81, PT ;  /* 0x000000810000780c */ /* 0x040fe40003f46270 */
[----:B------:R-:W-:-:S09]  /*7b70*/  ISETP.GE.AND P1, PT, R0, 0x89, PT ;  /* 0x000000890000780c */ /* 0x000fd20003f26270 */
[----:B------:R-:W-:-:S05]  /*7b80*/  @!P0 IMAD R181, R136, R145, RZ ;  /* 0x0000009188b58224 */ /* 0x000fca00078e02ff */
[----:B------:R0:W-:Y:S01]  /*7b90*/  @!P0 STG.E.U8 desc[UR44][R12.64], R181 ;  /* 0x000000b50c008986 */ /* 0x0001e2000c10112c */
[----:B------:R-:W-:-:S13]  /*7ba0*/  ISETP.LT.OR P0, PT, R199, 0x2, !P4 ;  /* 0x00000002c700780c */ /* 0x000fda0006701670 */
[----:B------:R-:W-:-:S05]  /*7bb0*/  @!P0 IMAD R137, R137, R145, RZ ;  /* 0x0000009189898224 */ /* 0x000fca00078e02ff */
[----:B------:R1:W-:Y:S01]  /*7bc0*/  @!P0 STG.E.U8 desc[UR44][R12.64+0x1], R137 ;  /* 0x000001890c008986 */ /* 0x0003e2000c10112c */
[----:B------:R-:W-:-:S13]  /*7bd0*/  ISETP.LT.OR P0, PT, R199, 0x1, !P3 ;  /* 0x00000001c700780c */ /* 0x000fda0005f01670 */
[----:B------:R-:W-:-:S05]  /*7be0*/  @!P0 IMAD R183, R138, R145, RZ ;  /* 0x000000918ab78224 */ /* 0x000fca00078e02ff */
[----:B------:R-:W-:Y:S01]  /*7bf0*/  @!P0 STG.E.U8 desc[UR44][R172.64], R183 ;  /* 0x000000b7ac008986 */ /* 0x000fe2000c10112c */
[----:B------:R-:W-:-:S13]  /*7c00*/  ISETP.LT.OR P0, PT, R199, 0x2, !P3 ;  /* 0x00000002c700780c */ /* 0x000fda0005f01670 */
[----:B------:R-:W-:-:S05]  /*7c10*/  @!P0 IMAD R139, R139, R145, RZ ;  /* 0x000000918b8b8224 */ /* 0x000fca00078e02ff */
[----:B------:R2:W-:Y:S01]  /*7c20*/  @!P0 STG.E.U8 desc[UR44][R172.64+0x1], R139 ;  /* 0x0000018bac008986 */ /* 0x0005e2000c10112c */
[----:B------:R-:W-:-:S13]  /*7c30*/  ISETP.LT.OR P0, PT, R199, 0x9, !P4 ;  /* 0x00000009c700780c */ /* 0x000fda0006701670 */
[----:B0-----:R-:W-:Y:S01]  /*7c40*/  @!P0 IMAD R181, R140, R145, RZ ;  /* 0x000000918cb58224 */ /* 0x001fe200078e02ff */
[----:B------:R-:W-:-:S04]  /*7c50*/  P2R R140, PR, RZ, 0x10 ;  /* 0x00000010ff8c7803 */ /* 0x000fc80000000000 */
[----:B------:R-:W-:Y:S01]  /*7c60*/  @!P0 STG.E.U8 desc[UR44][R12.64+0x8], R181 ;  /* 0x000008b50c008986 */ /* 0x000fe2000c10112c */
[----:B------:R-:W-:-:S13]  /*7c70*/  ISETP.LT.OR P0, PT, R199, 0xa, !P4 ;  /* 0x0000000ac700780c */ /* 0x000fda0006701670 */
[----:B------:R-:W-:-:S05]  /*7c80*/  @!P0 IMAD R141, R141, R145, RZ ;  /* 0x000000918d8d8224 */ /* 0x000fca00078e02ff */
[----:B------:R0:W-:Y:S01]  /*7c90*/  @!P0 STG.E.U8 desc[UR44][R12.64+0x9], R141 ;  /* 0x0000098d0c008986 */ /* 0x0001e2000c10112c */
[----:B------:R-:W-:-:S13]  /*7ca0*/  ISETP.LT.OR P0, PT, R199, 0x9, !P3 ;  /* 0x00000009c700780c */ /* 0x000fda0005f01670 */
[----:B-1----:R-:W-:-:S05]  /*7cb0*/  @!P0 IMAD R137, R142, R145, RZ ;  /* 0x000000918e898224 */ /* 0x002fca00078e02ff */
[----:B------:R1:W-:Y:S01]  /*7cc0*/  @!P0 STG.E.U8 desc[UR44][R172.64+0x8], R137 ;  /* 0x00000889ac008986 */ /* 0x0003e2000c10112c */
[----:B------:R-:W-:-:S13]  /*7cd0*/  ISETP.LT.OR P0, PT, R199, 0xa, !P3 ;  /* 0x0000000ac700780c */ /* 0x000fda0005f01670 */
[----:B------:R-:W-:-:S05]  /*7ce0*/  @!P0 IMAD R143, R143, R145, RZ ;  /* 0x000000918f8f8224 */ /* 0x000fca00078e02ff */
[----:B------:R3:W-:Y:S01]  /*7cf0*/  @!P0 STG.E.U8 desc[UR44][R172.64+0x9], R143 ;  /* 0x0000098fac008986 */ /* 0x0007e2000c10112c */
[----:B------:R-:W-:-:S13]  /*7d00*/  ISETP.LT.OR P0, PT, R199, 0x1, !P2 ;  /* 0x00000001c700780c */ /* 0x000fda0005701670 */
[----:B--2---:R-:W-:-:S05]  /*7d10*/  @!P0 IMAD R139, R128, R145, RZ ;  /* 0x00000091808b8224 */ /* 0x004fca00078e02ff */
[----:B------:R2:W-:Y:S01]  /*7d20*/  @!P0 STG.E.U8 desc[UR44][R178.64], R139 ;  /* 0x0000008bb2008986 */ /* 0x0005e2000c10112c */
[----:B------:R-:W-:-:S13]  /*7d30*/  ISETP.LT.OR P0, PT, R199, 0x2, !P2 ;  /* 0x00000002c700780c */ /* 0x000fda0005701670 */
[----:B0-----:R-:W-:Y:S02]  /*7d40*/  @!P0 IMAD R141, R129, R145, RZ ;  /* 0x00000091818d8224 */ /* 0x001fe400078e02ff */
[----:B------:R-:W-:Y:S02]  /*7d50*/  @!P0 IMAD.MOV.U32 R136, RZ, RZ, R178 ;  /* 0x000000ffff888224 */ /* 0x000fe400078e00b2 */
[----:B-1----:R-:W-:-:S05]  /*7d60*/  @!P0 IMAD.MOV.U32 R137, RZ, RZ, R179 ;  /* 0x000000ffff898224 */ /* 0x002fca00078e00b3 */
[----:B------:R0:W-:Y:S01]  /*7d70*/  @!P0 STG.E.U8 desc[UR44][R136.64+0x1], R141 ;  /* 0x0000018d88008986 */ /* 0x0001e2000c10112c */
[----:B------:R-:W-:-:S13]  /*7d80*/  ISETP.LT.OR P0, PT, R199, 0x1, !P1 ;  /* 0x00000001c700780c */ /* 0x000fda0004f01670 */
[----:B------:R-:W-:Y:S01]  /*7d90*/  @!P0 IADD3 R128, P6, R151, R178, RZ ;  /* 0x000000b297808210 */ /* 0x000fe20007fde0ff */
[----:B---3--:R-:W-:-:S04]  /*7da0*/  @!P0 IMAD R143, R130, R145, RZ ;  /* 0x00000091828f8224 */ /* 0x008fc800078e02ff */
[----:B------:R-:W-:-:S05]  /*7db0*/  @!P0 IMAD.X R129, R179, 0x1, R148, P6 ;  /* 0x00000001b3818824 */ /* 0x000fca00030e0694 */
[----:B------:R1:W-:Y:S01]  /*7dc0*/  @!P0 STG.E.U8 desc[UR44][R128.64], R143 ;  /* 0x0000008f80008986 */ /* 0x0003e2000c10112c */
[----:B------:R-:W-:-:S13]  /*7dd0*/  ISETP.LT.OR P0, PT, R199, 0x2, !P1 ;  /* 0x00000002c700780c */ /* 0x000fda0004f01670 */
[----:B------:R-:W-:Y:S01]  /*7de0*/  @!P0 IADD3 R138, P6, R151, R178, RZ ;  /* 0x000000b2978a8210 */ /* 0x000fe20007fde0ff */
[----:B------:R-:W-:-:S04]  /*7df0*/  @!P0 IMAD R181, R131, R145, RZ ;  /* 0x0000009183b58224 */ /* 0x000fc800078e02ff */
[----:B--2---:R-:W-:-:S05]  /*7e00*/  @!P0 IMAD.X R139, R179, 0x1, R148, P6 ;  /* 0x00000001b38b8824 */ /* 0x004fca00030e0694 */
[----:B------:R-:W-:Y:S01]  /*7e10*/  @!P0 STG.E.U8 desc[UR44][R138.64+0x1], R181 ;  /* 0x000001b58a008986 */ /* 0x000fe2000c10112c */
[----:B------:R-:W-:-:S13]  /*7e20*/  ISETP.LT.OR P0, PT, R199, 0x9, !P2 ;  /* 0x00000009c700780c */ /* 0x000fda0005701670 */
[----:B0-----:R-:W-:Y:S02]  /*7e30*/  @!P0 IMAD R137, R132, R145, RZ ;  /* 0x0000009184898224 */ /* 0x001fe400078e02ff */
[----:B-1----:R-:W-:Y:S02]  /*7e40*/  @!P0 IMAD.MOV.U32 R128, RZ, RZ, R178 ;  /* 0x000000ffff808224 */ /* 0x002fe400078e00b2 */
[----:B------:R-:W-:-:S05]  /*7e50*/  @!P0 IMAD.MOV.U32 R129, RZ, RZ, R179 ;  /* 0x000000ffff818224 */ /* 0x000fca00078e00b3 */
[----:B------:R0:W-:Y:S01]  /*7e60*/  @!P0 STG.E.U8 desc[UR44][R128.64+0x8], R137 ;  /* 0x0000088980008986 */ /* 0x0001e2000c10112c */
[----:B------:R-:W-:-:S13]  /*7e70*/  ISETP.LT.OR P0, PT, R199, 0xa, !P2 ;  /* 0x0000000ac700780c */ /* 0x000fda0005701670 */
[----:B------:R-:W-:Y:S02]  /*7e80*/  @!P0 IMAD R141, R133, R145, RZ ;  /* 0x00000091858d8224 */ /* 0x000fe400078e02ff */
[----:B0-----:R-:W-:Y:S02]  /*7e90*/  @!P0 IMAD.MOV.U32 R128, RZ, RZ, R178 ;  /* 0x000000ffff808224 */ /* 0x001fe400078e00b2 */
[----:B------:R-:W-:-:S05]  /*7ea0*/  @!P0 IMAD.MOV.U32 R129, RZ, RZ, R179 ;  /* 0x000000ffff818224 */ /* 0x000fca00078e00b3 */
[----:B------:R0:W-:Y:S01]  /*7eb0*/  @!P0 STG.E.U8 desc[UR44][R128.64+0x9], R141 ;  /* 0x0000098d80008986 */ /* 0x0001e2000c10112c */
[----:B------:R-:W-:-:S13]  /*7ec0*/  ISETP.LT.OR P0, PT, R199, 0x9, !P1 ;  /* 0x00000009c700780c */ /* 0x000fda0004f01670 */
[----:B------:R-:W-:Y:S01]  /*7ed0*/  @!P0 IADD3 R130, P6, R151, R178, RZ ;  /* 0x000000b297828210 */ /* 0x000fe20007fde0ff */
[----:B------:R-:W-:-:S04]  /*7ee0*/  @!P0 IMAD R139, R134, R145, RZ ;  /* 0x00000091868b8224 */ /* 0x000fc800078e02ff */
[----:B------:R-:W-:-:S05]  /*7ef0*/  @!P0 IMAD.X R131, R179, 0x1, R148, P6 ;  /* 0x00000001b3838824 */ /* 0x000fca00030e0694 */
[----:B------:R-:W-:Y:S01]  /*7f00*/  @!P0 STG.E.U8 desc[UR44][R130.64+0x8], R139 ;  /* 0x0000088b82008986 */ /* 0x000fe2000c10112c */
[----:B------:R-:W-:-:S13]  /*7f10*/  ISETP.LT.OR P0, PT, R199, 0xa, !P1 ;  /* 0x0000000ac700780c */ /* 0x000fda0004f01670 */
[----:B------:R-:W-:Y:S01]  /*7f20*/  @!P0 IADD3 R132, P6, R151, R178, RZ ;  /* 0x000000b297848210 */ /* 0x000fe20007fde0ff */
[----:B------:R-:W-:-:S04]  /*7f30*/  @!P0 IMAD R135, R135, R145, RZ ;  /* 0x0000009187878224 */ /* 0x000fc800078e02ff */
[----:B------:R-:W-:-:S05]  /*7f40*/  @!P0 IMAD.X R133, R179, 0x1, R148, P6 ;  /* 0x00000001b3858824 */ /* 0x000fca00030e0694 */
[----:B------:R-:W-:Y:S01]  /*7f50*/  @!P0 STG.E.U8 desc[UR44][R132.64+0x9], R135 ;  /* 0x0000098784008986 */ /* 0x000fe2000c10112c */
[----:B------:R-:W-:-:S05]  /*7f60*/  IADD3 R178, P0, R150, R178, RZ ;  /* 0x000000b296b27210 */ /* 0x000fca0007f1e0ff */
[----:B------:R-:W-:Y:S01]  /*7f70*/  IMAD.X R179, R179, 0x1, R147, P0 ;  /* 0x00000001b3b37824 */ /* 0x000fe200000e0693 */
[----:B------:R-:W-:-:S04]  /*7f80*/  ISETP.GE.AND P0, PT, R0, 0x101, PT ;  /* 0x000001010000780c */ /* 0x000fc80003f06270 */
[----:B------:R-:W-:Y:S02]  /*7f90*/  ISETP.LT.OR P6, PT, R199, 0x1, !P0 ;  /* 0x00000001c700780c */ /* 0x000fe400047c1670 */
[----:B------:R-:W-:-:S11]  /*7fa0*/  P2R R0, PR, RZ, 0x1 ;  /* 0x00000001ff007803 */ /* 0x000fd60000000000 */
[----:B0-----:R-:W-:-:S05]  /*7fb0*/  @!P6 IMAD R129, R120, R145, RZ ;  /* 0x000000917881e224 */ /* 0x001fca00078e02ff */
[----:B------:R0:W-:Y:S01]  /*7fc0*/  @!P6 STG.E.U8 desc[UR44][R178.64], R129 ;  /* 0x00000081b200e986 */ /* 0x0001e2000c10112c */
[----:B------:R-:W-:-:S13]  /*7fd0*/  ISETP.LT.OR P6, PT, R199, 0x2, !P0 ;  /* 0x00000002c700780c */ /* 0x000fda00047c1670 */
[----:B------:R-:W-:Y:S02]  /*7fe0*/  @!P6 IMAD R137, R121, R145, RZ ;  /* 0x000000917989e224 */ /* 0x000fe400078e02ff */
[----:B------:R-:W-:Y:S02]  /*7ff0*/  @!P6 IMAD.MOV.U32 R128, RZ, RZ, R178 ;  /* 0x000000ffff80e224 */ /* 0x000fe400078e00b2 */
[----:B0-----:R-:W-:-:S05]  /*8000*/  @!P6 IMAD.MOV.U32 R129, RZ, RZ, R179 ;  /* 0x000000ffff81e224 */ /* 0x001fca00078e00b3 */
[----:B------:R0:W-:Y:S01]  /*8010*/  @!P6 STG.E.U8 desc[UR44][R128.64+0x1], R137 ;  /* 0x000001898000e986 */ /* 0x0001e2000c10112c */
[----:B------:R-:W-:-:S13]  /*8020*/  ISETP.LT.OR P6, PT, R199, 0x1, !P5 ;  /* 0x00000001c700780c */ /* 0x000fda0006fc1670 */
[----:B------:R-:W-:Y:S01]  /*8030*/  @!P6 IADD3 R120, P4, R178, R151, RZ ;  /* 0x00000097b278e210 */ /* 0x000fe20007f9e0ff */
[----:B------:R-:W-:-:S04]  /*8040*/  @!P6 IMAD R133, R122, R145, RZ ;  /* 0x000000917a85e224 */ /* 0x000fc800078e02ff */
[----:B------:R-:W-:-:S05]  /*8050*/  @!P6 IMAD.X R121, R179, 0x1, R148, P4 ;  /* 0x00000001b379e824 */ /* 0x000fca00020e0694 */
[----:B------:R1:W-:Y:S01]  /*8060*/  @!P6 STG.E.U8 desc[UR44][R120.64], R133 ;  /* 0x000000857800e986 */ /* 0x0003e2000c10112c */
[----:B------:R-:W-:-:S13]  /*8070*/  ISETP.LT.OR P6, PT, R199, 0x2, !P5 ;  /* 0x00000002c700780c */ /* 0x000fda0006fc1670 */
[----:B------:R-:W-:Y:S01]  /*8080*/  @!P6 IADD3 R130, P4, R178, R151, RZ ;  /* 0x00000097b282e210 */ /* 0x000fe20007f9e0ff */
[----:B------:R-:W-:-:S04]  /*8090*/  @!P6 IMAD R135, R123, R145, RZ ;  /* 0x000000917b87e224 */ /* 0x000fc800078e02ff */
[----:B------:R-:W-:-:S05]  /*80a0*/  @!P6 IMAD.X R131, R179, 0x1, R148, P4 ;  /* 0x00000001b383e824 */ /* 0x000fca00020e0694 */
[----:B------:R-:W-:Y:S01]  /*80b0*/  @!P6 STG.E.U8 desc[UR44][R130.64+0x1], R135 ;  /* 0x000001878200e986 */ /* 0x000fe2000c10112c */
[----:B------:R-:W-:-:S13]  /*80c0*/  ISETP.LT.OR P6, PT, R199, 0x9, !P0 ;  /* 0x00000009c700780c */ /* 0x000fda00047c1670 */
[----:B0-----:R-:W-:Y:S02]  /*80d0*/  @!P6 IMAD R129, R124, R145, RZ ;  /* 0x000000917c81e224 */ /* 0x001fe400078e02ff */
[----:B-1----:R-:W-:Y:S02]  /*80e0*/  @!P6 IMAD.MOV.U32 R120, RZ, RZ, R178 ;  /* 0x000000ffff78e224 */ /* 0x002fe400078e00b2 */
[----:B------:R-:W-:-:S05]  /*80f0*/  @!P6 IMAD.MOV.U32 R121, RZ, RZ, R179 ;  /* 0x000000ffff79e224 */ /* 0x000fca00078e00b3 */
[----:B------:R0:W-:Y:S01]  /*8100*/  @!P6 STG.E.U8 desc[UR44][R120.64+0x8], R129 ;  /* 0x000008817800e986 */ /* 0x0001e2000c10112c */
[C---:B------:R-:W-:Y:S02]  /*8110*/  ISETP.LT.OR P6, PT, R199.reuse, 0xa, !P0 ;  /* 0x0000000ac700780c */ /* 0x040fe400047c1670 */
[----:B------:R-:W-:-:S11]  /*8120*/  ISETP.LT.OR P0, PT, R199, 0xa, !P5 ;  /* 0x0000000ac700780c */ /* 0x000fd60006f01670 */
[-C--:B------:R-:W-:Y:S02]  /*8130*/  @!P6 IMAD R125, R125, R145.reuse, RZ ;  /* 0x000000917d7de224 */ /* 0x080fe400078e02ff */
[----:B0-----:R-:W-:Y:S02]  /*8140*/  @!P6 IMAD.MOV.U32 R120, RZ, RZ, R178 ;  /* 0x000000ffff78e224 */ /* 0x001fe400078e00b2 */
[----:B------:R-:W-:Y:S02]  /*8150*/  @!P6 IMAD.MOV.U32 R121, RZ, RZ, R179 ;  /* 0x000000ffff79e224 */ /* 0x000fe400078e00b3 */
[----:B------:R-:W-:-:S03]  /*8160*/  @!P0 IMAD R127, R127, R145, RZ ;  /* 0x000000917f7f8224 */ /* 0x000fc600078e02ff */
[----:B------:R0:W-:Y:S01]  /*8170*/  @!P6 STG.E.U8 desc[UR44][R120.64+0x9], R125 ;  /* 0x0000097d7800e986 */ /* 0x0001e2000c10112c */
[C---:B------:R-:W-:Y:S02]  /*8180*/  ISETP.LT.OR P6, PT, R199.reuse, 0x9, !P5 ;  /* 0x00000009c700780c */ /* 0x040fe40006fc1670 */
[----:B------:R-:W-:-:S11]  /*8190*/  ISETP.LT.OR P5, PT, R199, 0x11, !P5 ;  /* 0x00000011c700780c */ /* 0x000fd60006fa1670 */
[----:B------:R-:W-:Y:S01]  /*81a0*/  @!P6 IADD3 R122, P4, R178, R151, RZ ;  /* 0x00000097b27ae210 */ /* 0x000fe20007f9e0ff */
[----:B------:R-:W-:-:S04]  /*81b0*/  @!P6 IMAD R131, R126, R145, RZ ;  /* 0x000000917e83e224 */ /* 0x000fc800078e02ff */
[----:B------:R-:W-:Y:S01]  /*81c0*/  @!P6 IMAD.X R123, R179, 0x1, R148, P4 ;  /* 0x00000001b37be824 */ /* 0x000fe200020e0694 */
[----:B------:R-:W-:-:S04]  /*81d0*/  ISETP.NE.AND P4, PT, R140, RZ, PT ;  /* 0x000000ff8c00720c */ /* 0x000fc80003f85270 */
[----:B------:R1:W-:Y:S01]  /*81e0*/  @!P6 STG.E.U8 desc[UR44][R122.64+0x8], R131 ;  /* 0x000008837a00e986 */ /* 0x0003e2000c10112c */
[----:B------:R-:W-:-:S03]  /*81f0*/  ISETP.LT.OR P6, PT, R199, 0x11, !P4 ;  /* 0x00000011c700780c */ /* 0x000fc600067c1670 */
[----:B------:R-:W-:Y:S10]  /*8200*/  @!P0 STG.E.U8 desc[UR44][R176.64+0x9], R127 ;  /* 0x0000097fb0008986 */ /* 0x000ff4000c10112c */
[----:B------:R-:W-:-:S05]  /*8210*/  @!P6 IMAD R129, R112, R145, RZ ;  /* 0x000000917081e224 */ /* 0x000fca00078e02ff */
[----:B------:R-:W-:Y:S01]  /*8220*/  @!P6 STG.E.U8 desc[UR44][R12.64+0x10], R129 ;  /* 0x000010810c00e986 */ /* 0x000fe2000c10112c */
[----:B------:R-:W-:-:S13]  /*8230*/  ISETP.LT.OR P6, PT, R199, 0x12, !P4 ;  /* 0x00000012c700780c */ /* 0x000fda00067c1670 */
[----:B------:R-:W-:-:S05]  /*8240*/  @!P6 IMAD R113, R113, R145, RZ ;  /* 0x000000917171e224 */ /* 0x000fca00078e02ff */
[----:B------:R2:W-:Y:S01]  /*8250*/  @!P6 STG.E.U8 desc[UR44][R12.64+0x11], R113 ;  /* 0x000011710c00e986 */ /* 0x0005e2000c10112c */
[----:B------:R-:W-:-:S13]  /*8260*/  ISETP.LT.OR P6, PT, R199, 0x11, !P3 ;  /* 0x00000011c700780c */ /* 0x000fda0005fc1670 */
[----:B0-----:R-:W-:-:S05]  /*8270*/  @!P6 IMAD R121, R114, R145, RZ ;  /* 0x000000917279e224 */ /* 0x001fca00078e02ff */
[----:B------:R-:W-:Y:S01]  /*8280*/  @!P6 STG.E.U8 desc[UR44][R172.64+0x10], R121 ;  /* 0x00001079ac00e986 */ /* 0x000fe2000c10112c */
[----:B------:R-:W-:-:S13]  /*8290*/  ISETP.LT.OR P6, PT, R199, 0x12, !P3 ;  /* 0x00000012c700780c */ /* 0x000fda0005fc1670 */
[----:B------:R-:W-:-:S05]  /*82a0*/  @!P6 IMAD R115, R115, R145, RZ ;  /* 0x000000917373e224 */ /* 0x000fca00078e02ff */
[----:B------:R0:W-:Y:S01]  /*82b0*/  @!P6 STG.E.U8 desc[UR44][R172.64+0x11], R115 ;  /* 0x00001173ac00e986 */ /* 0x0001e2000c10112c */
[----:B------:R-:W-:-:S13]  /*82c0*/  ISETP.LT.OR P6, PT, R199, 0x19, !P4 ;  /* 0x00000019c700780c */ /* 0x000fda00067c1670 */
[----:B-1----:R-:W-:-:S05]  /*82d0*/  @!P6 IMAD R123, R116, R145, RZ ;  /* 0x00000091747be224 */ /* 0x002fca00078e02ff */
[----:B------:R-:W-:Y:S01]  /*82e0*/  @!P6 STG.E.U8 desc[UR44][R12.64+0x18], R123 ;  /* 0x0000187b0c00e986 */ /* 0x000fe2000c10112c */
[----:B------:R-:W-:-:S13]  /*82f0*/  ISETP.LT.OR P6, PT, R199, 0x1a, !P4 ;  /* 0x0000001ac700780c */ /* 0x000fda00067c1670 */
[----:B------:R-:W-:-:S05]  /*8300*/  @!P6 IMAD R117, R117, R145, RZ ;  /* 0x000000917575e224 */ /* 0x000fca00078e02ff */
[----:B------:R1:W-:Y:S01]  /*8310*/  @!P6 STG.E.U8 desc[UR44][R12.64+0x19], R117 ;  /* 0x000019750c00e986 */ /* 0x0003e2000c10112c */
[----:B------:R-:W-:-:S13]  /*8320*/  ISETP.LT.OR P6, PT, R199, 0x19, !P3 ;  /* 0x00000019c700780c */ /* 0x000fda0005fc1670 */
[----:B--2---:R-:W-:-:S05]  /*8330*/  @!P6 IMAD R113, R118, R145, RZ ;  /* 0x000000917671e224 */ /* 0x004fca00078e02ff */
[----:B------:R2:W-:Y:S01]  /*8340*/  @!P6 STG.E.U8 desc[UR44][R172.64+0x18], R113 ;  /* 0x00001871ac00e986 */ /* 0x0005e2000c10112c */
[----:B------:R-:W-:-:S13]  /*8350*/  ISETP.LT.OR P6, PT, R199, 0x1a, !P3 ;  /* 0x0000001ac700780c */ /* 0x000fda0005fc1670 */
[----:B------:R-:W-:-:S05]  /*8360*/  @!P6 IMAD R119, R119, R145, RZ ;  /* 0x000000917777e224 */ /* 0x000fca00078e02ff */
[----:B------:R3:W-:Y:S01]  /*8370*/  @!P6 STG.E.U8 desc[UR44][R172.64+0x19], R119 ;  /* 0x00001977ac00e986 */ /* 0x0007e2000c10112c */
[----:B------:R-:W-:-:S13]  /*8380*/  ISETP.LT.OR P6, PT, R199, 0x11, !P2 ;  /* 0x00000011c700780c */ /* 0x000fda00057c1670 */
[----:B0-----:R-:W-:-:S05]  /*8390*/  @!P6 IMAD R115, R104, R145, RZ ;  /* 0x000000916873e224 */ /* 0x001fca00078e02ff */
[----:B------:R0:W-:Y:S01]  /*83a0*/  @!P6 STG.E.U8 desc[UR44][R174.64+0x10], R115 ;  /* 0x00001073ae00e986 */ /* 0x0001e2000c10112c */
[----:B------:R-:W-:-:S13]  /*83b0*/  ISETP.LT.OR P6, PT, R199, 0x12, !P2 ;  /* 0x00000012c700780c */ /* 0x000fda00057c1670 */
[----:B-1----:R-:W-:Y:S02]  /*83c0*/  @!P6 IMAD R117, R105, R145, RZ ;  /* 0x000000916975e224 */ /* 0x002fe400078e02ff */
[----:B------:R-:W-:Y:S02]  /*83d0*/  @!P6 IMAD.MOV.U32 R112, RZ, RZ, R174 ;  /* 0x000000ffff70e224 */ /* 0x000fe400078e00ae */
[----:B--2---:R-:W-:-:S05]  /*83e0*/  @!P6 IMAD.MOV.U32 R113, RZ, RZ, R175 ;  /* 0x000000ffff71e224 */ /* 0x004fca00078e00af */
        /* <DEDUP_REMOVED lines=9> */
[----:B0-----:R-:W-:-:S05]  /*8480*/  @!P6 IMAD.X R115, R175, 0x1, R148, P0 ;  /* 0x00000001af73e824 */ /* 0x001fca00000e0694 */
[----:B------:R-:W-:Y:S01]  /*8490*/  @!P6 STG.E.U8 desc[UR44][R114.64+0x11], R121 ;  /* 0x000011797200e986 */ /* 0x000fe2000c10112c */
[----:B------:R-:W-:-:S13]  /*84a0*/  ISETP.LT.OR P6, PT, R199, 0x19, !P2 ;  /* 0x00000019c700780c */ /* 0x000fda00057c1670 */
[----:B-1----:R-:W-:Y:S02]  /*84b0*/  @!P6 IMAD R113, R108, R145, RZ ;  /* 0x000000916c71e224 */ /* 0x002fe400078e02ff */
[----:B--2---:R-:W-:Y:S02]  /*84c0*/  @!P6 IMAD.MOV.U32 R104, RZ, RZ, R174 ;  /* 0x000000ffff68e224 */ /* 0x004fe400078e00ae */
        /* <DEDUP_REMOVED lines=15> */
[----:B------:R-:W-:Y:S01]  /*85c0*/  @!P6 IMAD.X R109, R175, 0x1, R148, P0 ;  /* 0x00000001af6de824 */ /* 0x000fe200000e0694 */
[----:B------:R-:W-:Y:S02]  /*85d0*/  ISETP.NE.AND P0, PT, R0, RZ, PT ;  /* 0x000000ff0000720c */ /* 0x000fe40003f05270 */
[----:B------:R-:W-:Y:S02]  /*85e0*/  P2R R0, PR, RZ, 0x10 ;  /* 0x00000010ff007803 */ /* 0x000fe40000000000 */
[----:B------:R1:W-:Y:S01]  /*85f0*/  @!P6 STG.E.U8 desc[UR44][R108.64+0x19], R111 ;  /* 0x0000196f6c00e986 */ /* 0x0003e2000c10112c */
[----:B0-----:R-:W-:-:S05]  /*8600*/  IADD3 R104, P6, R150, R174, RZ ;  /* 0x000000ae96687210 */ /* 0x001fca0007fde0ff */
[----:B------:R-:W-:Y:S01]  /*8610*/  IMAD.X R105, R175, 0x1, R147, P6 ;  /* 0x00000001af697824 */ /* 0x000fe200030e0693 */
[----:B------:R-:W-:Y:S01]  /*8620*/  ISETP.LT.OR P6, PT, R199, 0x11, !P0 ;  /* 0x00000011c700780c */ /* 0x000fe200047c1670 */
[----:B-1----:R-:W-:-:S12]  /*8630*/  @!P5 IMAD R109, R98, R145, RZ ;  /* 0x00000091626dd224 */ /* 0x002fd800078e02ff */
[----:B------:R-:W-:-:S05]  /*8640*/  @!P6 IMAD R113, R96, R145, RZ ;  /* 0x000000916071e224 */ /* 0x000fca00078e02ff */
[----:B------:R-:W-:Y:S01]  /*8650*/  @!P6 STG.E.U8 desc[UR44][R104.64+0x10], R113 ;  /* 0x000010716800e986 */ /* 0x000fe2000c10112c */
[----:B------:R-:W-:-:S13]  /*8660*/  ISETP.LT.OR P6, PT, R199, 0x12, !P0 ;  /* 0x00000012c700780c */ /* 0x000fda00047c1670 */
[----:B------:R-:W-:-:S05]  /*8670*/  @!P6 IMAD R107, R97, R145, RZ ;  /* 0x00000091616be224 */ /* 0x000fca00078e02ff */
[----:B------:R0:W-:Y:S01]  /*8680*/  @!P6 STG.E.U8 desc[UR44][R104.64+0x11], R107 ;  /* 0x0000116b6800e986 */ /* 0x0001e2000c10112c */
[----:B------:R-:W-:-:S05]  /*8690*/  @!P5 IADD3 R96, P6, R151, R104, RZ ;  /* 0x000000689760d210 */ /* 0x000fca0007fde0ff */
[----:B------:R-:W-:Y:S01]  /*86a0*/  @!P5 IMAD.X R97, R148, 0x1, R105, P6 ;  /* 0x000000019461d824 */ /* 0x000fe200030e0669 */
[----:B------:R-:W-:-:S04]  /*86b0*/  LOP3.LUT P6, RZ, R198, 0x4, RZ, 0xc0, !PT ;  /* 0x00000004c6ff7812 */ /* 0x000fc800078cc0ff */
[----:B------:R1:W-:Y:S01]  /*86c0*/  @!P5 STG.E.U8 desc[UR44][R96.64+0x10], R109 ;  /* 0x0000106d6000d986 */ /* 0x0003e2000c10112c */
[----:B------:R-:W-:-:S08]  /*86d0*/  LOP3.LUT P5, RZ, R198, 0x8, RZ, 0xc0, !PT ;  /* 0x00000008c6ff7812 */ /* 0x000fd000078ac0ff */
[----:B------:R-:W-:-:S05]  /*86e0*/  @!P6 IMAD R103, R103, R145, RZ ;  /* 0x000000916767e224 */ /* 0x000fca00078e02ff */
[----:B------:R-:W-:-:S05]  /*86f0*/  @!P5 IMAD R99, R99, R145, RZ ;  /* 0x000000916363d224 */ /* 0x000fca00078e02ff */
[----:B------:R2:W-:Y:S01]  /*8700*/  @!P5 STG.E.U8 desc[UR44][R170.64+0x11], R99 ;  /* 0x00001163aa00d986 */ /* 0x0005e2000c10112c */
[----:B------:R-:W-:-:S13]  /*8710*/  ISETP.LT.OR P5, PT, R199, 0x19, !P0 ;  /* 0x00000019c700780c */ /* 0x000fda00047a1670 */
[----:B------:R-:W-:-:S05]  /*8720*/  @!P5 IMAD R111, R100, R145, RZ ;  /* 0x00000091646fd224 */ /* 0x000fca00078e02ff */
[----:B------:R-:W-:Y:S01]  /*8730*/  @!P5 STG.E.U8 desc[UR44][R104.64+0x18], R111 ;  /* 0x0000186f6800d986 */ /* 0x000fe2000c10112c */
[----:B------:R-:W-:-:S13]  /*8740*/  ISETP.LT.OR P5, PT, R199, 0x1a, !P0 ;  /* 0x0000001ac700780c */ /* 0x000fda00047a1670 */
[----:B------:R-:W-:-:S05]  /*8750*/  @!P5 IMAD R101, R101, R145, RZ ;  /* 0x000000916565d224 */ /* 0x000fca00078e02ff */
[----:B------:R-:W-:Y:S01]  /*8760*/  @!P5 STG.E.U8 desc[UR44][R104.64+0x19], R101 ;  /* 0x000019656800d986 */ /* 0x000fe2000c10112c */
[----:B------:R-:W-:-:S13]  /*8770*/  LOP3.LUT P5, RZ, R198, 0x10, RZ, 0xc0, !PT ;  /* 0x00000010c6ff7812 */ /* 0x000fda00078ac0ff */
[----:B0-----:R-:W-:-:S05]  /*8780*/  @!P5 IMAD R107, R102, R145, RZ ;  /* 0x00000091666bd224 */ /* 0x001fca00078e02ff */
[----:B------:R-:W-:Y:S01]  /*8790*/  @!P5 STG.E.U8 desc[UR44][R168.64+0x18], R107 ;  /* 0x0000186ba800d986 */ /* 0x000fe2000c10112c */
[----:B------:R-:W-:-:S03]  /*87a0*/  ISETP.LT.OR P5, PT, R199, 0x21, !P4 ;  /* 0x00000021c700780c */ /* 0x000fc600067a1670 */
[----:B------:R-:W-:Y:S10]  /*87b0*/  @!P6 STG.E.U8 desc[UR44][R166.64+0x19], R103 ;  /* 0x00001967a600e986 */ /* 0x000ff4000c10112c */
[----:B-1----:R-:W-:-:S05]  /*87c0*/  @!P5 IMAD R97, R88, R145, RZ ;  /* 0x000000915861d224 */ /* 0x002fca00078e02ff */
[----:B------:R0:W-:Y:S01]  /*87d0*/  @!P5 STG.E.U8 desc[UR44][R12.64+0x20], R97 ;  /* 0x000020610c00d986 */ /* 0x0001e2000c10112c */
[----:B------:R-:W-:-:S13]  /*87e0*/  ISETP.LT.OR P5, PT, R199, 0x22, !P4 ;  /* 0x00000022c700780c */ /* 0x000fda00067a1670 */
[----:B------:R-:W-:-:S05]  /*87f0*/  @!P5 IMAD R89, R89, R145, RZ ;  /* 0x000000915959d224 */ /* 0x000fca00078e02ff */
[----:B------:R1:W-:Y:S01]  /*8800*/  @!P5 STG.E.U8 desc[UR44][R12.64+0x21], R89 ;  /* 0x000021590c00d986 */ /* 0x0003e2000c10112c */
[----:B------:R-:W-:-:S13]  /*8810*/  ISETP.LT.OR P5, PT, R199, 0x21, !P3 ;  /* 0x00000021c700780c */ /* 0x000fda0005fa1670 */
[----:B--2---:R-:W-:-:S05]  /*8820*/  @!P5 IMAD R99, R90, R145, RZ ;  /* 0x000000915a63d224 */ /* 0x004fca00078e02ff */
[----:B------:R-:W-:Y:S01]  /*8830*/  @!P5 STG.E.U8 desc[UR44][R172.64+0x20], R99 ;  /* 0x00002063ac00d986 */ /* 0x000fe2000c10112c */
[----:B------:R-:W-:-:S13]  /*8840*/  ISETP.LT.OR P5, PT, R199, 0x22, !P3 ;  /* 0x00000022c700780c */ /* 0x000fda0005fa1670 */
[----:B------:R-:W-:-:S05]  /*8850*/  @!P5 IMAD R91, R91, R145, RZ ;  /* 0x000000915b5bd224 */ /* 0x000fca00078e02ff */
[----:B------:R-:W-:Y:S01]  /*8860*/  @!P5 STG.E.U8 desc[UR44][R172.64+0x21], R91 ;  /* 0x0000215bac00d986 */ /* 0x000fe2000c10112c */
[----:B------:R-:W-:-:S13]  /*8870*/  ISETP.LT.OR P5, PT, R199, 0x29, !P4 ;  /* 0x00000029c700780c */ /* 0x000fda00067a1670 */
[----:B0-----:R-:W-:-:S05]  /*8880*/  @!P5 IMAD R97, R92, R145, RZ ;  /* 0x000000915c61d224 */ /* 0x001fca00078e02ff */
[----:B------:R0:W-:Y:S01]  /*8890*/  @!P5 STG.E.U8 desc[UR44][R12.64+0x28], R97 ;  /* 0x000028610c00d986 */ /* 0x0001e2000c10112c */
[----:B------:R-:W-:Y:S02]  /*88a0*/  ISETP.LT.OR P5, PT, R199, 0x2a, !P4 ;  /* 0x0000002ac700780c */ /* 0x000fe400067a1670 */
[----:B------:R-:W-:-:S11]  /*88b0*/  LOP3.LUT P4, RZ, R198, 0x200, RZ, 0xc0, !PT ;  /* 0x00000200c6ff7812 */ /* 0x000fd6000788c0ff */
[----:B------:R-:W-:-:S05]  /*88c0*/  @!P5 IMAD R93, R93, R145, RZ ;  /* 0x000000915d5dd224 */ /* 0x000fca00078e02ff */
[----:B------:R-:W-:Y:S01]  /*88d0*/  @!P5 STG.E.U8 desc[UR44][R12.64+0x29], R93 ;  /* 0x0000295d0c00d986 */ /* 0x000fe2000c10112c */
[----:B------:R-:W-:-:S13]  /*88e0*/  ISETP.LT.OR P5, PT, R199, 0x29, !P3 ;  /* 0x00000029c700780c */ /* 0x000fda0005fa1670 */
[----:B-1----:R-:W-:-:S05]  /*88f0*/  @!P5 IMAD R89, R94, R145, RZ ;  /* 0x000000915e59d224 */ /* 0x002fca00078e02ff */
[----:B------:R1:W-:Y:S01]  /*8900*/  @!P5 STG.E.U8 desc[UR44][R172.64+0x28], R89 ;  /* 0x00002859ac00d986 */ /* 0x0003e2000c10112c */
[----:B------:R-:W-:-:S13]  /*8910*/  ISETP.LT.OR P5, PT, R199, 0x2a, !P3 ;  /* 0x0000002ac700780c */ /* 0x000fda0005fa1670 */
[----:B------:R-:W-:-:S05]  /*8920*/  @!P5 IMAD R95, R95, R145, RZ ;  /* 0x000000915f5fd224 */ /* 0x000fca00078e02ff */
[----:B------:R2:W-:Y:S01]  /*8930*/  @!P5 STG.E.U8 desc[UR44][R172.64+0x29], R95 ;  /* 0x0000295fac00d986 */ /* 0x0005e2000c10112c */
[----:B------:R-:W-:-:S13]  /*8940*/  ISETP.LT.OR P5, PT, R199, 0x21, !P2 ;  /* 0x00000021c700780c */ /* 0x000fda00057a1670 */
[----:B0-----:R-:W-:Y:S02]  /*8950*/  @!P5 IMAD R97, R80, R145, RZ ;  /* 0x000000915061d224 */ /* 0x001fe400078e02ff */
[----:B------:R-:W-:Y:S02]  /*8960*/  @!P5 IMAD.MOV.U32 R88, RZ, RZ, R174 ;  /* 0x000000ffff58d224 */ /* 0x000fe400078e00ae */
[----:B-1----:R-:W-:-:S05]  /*8970*/  @!P5 IMAD.MOV.U32 R89, RZ, RZ, R175 ;  /* 0x000000ffff59d224 */ /* 0x002fca00078e00af */
[----:B------:R0:W-:Y:S01]  /*8980*/  @!P5 STG.E.U8 desc[UR44][R88.64+0x20], R97 ;  /* 0x000020615800d986 */ /* 0x0001e2000c10112c */
[----:B------:R-:W-:-:S13]  /*8990*/  ISETP.LT.OR P5, PT, R199, 0x22, !P2 ;  /* 0x00000022c700780c */ /* 0x000fda00057a1670 */
[----:B------:R-:W-:Y:S02]  /*89a0*/  @!P5 IMAD R93, R81, R145, RZ ;  /* 0x00000091515dd224 */ /* 0x000fe400078e02ff */
[----:B------:R-:W-:Y:S02]  /*89b0*/  @!P5 IMAD.MOV.U32 R80, RZ, RZ, R174 ;  /* 0x000000ffff50d224 */ /* 0x000fe400078e00ae */
[----:B------:R-:W-:-:S05]  /*89c0*/  @!P5 IMAD.MOV.U32 R81, RZ, RZ, R175 ;  /* 0x000000ffff51d224 */ /* 0x000fca00078e00af */
[----:B------:R1:W-:Y:S01]  /*89d0*/  @!P5 STG.E.U8 desc[UR44][R80.64+0x21], R93 ;  /* 0x0000215d5000d986 */ /* 0x0003e2000c10112c */
[----:B------:R-:W-:-:S13]  /*89e0*/  ISETP.LT.OR P5, PT, R199, 0x21, !P1 ;  /* 0x00000021c700780c */ /* 0x000fda0004fa1670 */
[----:B------:R-:W-:Y:S01]  /*89f0*/  @!P5 IADD3 R90, P6, R151, R174, RZ ;  /* 0x000000ae975ad210 */ /* 0x000fe20007fde0ff */
[----:B--2---:R-:W-:-:S04]  /*8a00*/  @!P5 IMAD R95, R82, R145, RZ ;  /* 0x00000091525fd224 */ /* 0x004fc800078e02ff */
[----:B------:R-:W-:-:S05]  /*8a10*/  @!P5 IMAD.X R91, R175, 0x1, R148, P6 ;  /* 0x00000001af5bd824 */ /* 0x000fca00030e0694 */
[----:B------:R2:W-:Y:S01]  /*8a20*/  @!P5 STG.E.U8 desc[UR44][R90.64+0x20], R95 ;  /* 0x0000205f5a00d986 */ /* 0x0005e2000c10112c */
[----:B------:R-:W-:-:S13]  /*8a30*/  ISETP.LT.OR P5, PT, R199, 0x22, !P1 ;  /* 0x00000022c700780c */ /* 0x000fda0004fa1670 */
[----:B0-----:R-:W-:Y:S01]  /*8a40*/  @!P5 IADD3 R88, P6, R151, R174, RZ ;  /* 0x000000ae9758d210 */ /* 0x001fe20007fde0ff */
[----:B------:R-:W-:-:S04]  /*8a50*/  @!P5 IMAD R97, R83, R145, RZ ;  /* 0x000000915361d224 */ /* 0x000fc800078e02ff */
[----:B------:R-:W-:-:S05]  /*8a60*/  @!P5 IMAD.X R89, R175, 0x1, R148, P6 ;  /* 0x00000001af59d824 */ /* 0x000fca00030e0694 */
[----:B------:R-:W-:Y:S01]  /*8a70*/  @!P5 STG.E.U8 desc[UR44][R88.64+0x21], R97 ;  /* 0x000021615800d986 */ /* 0x000fe2000c10112c */
[----:B------:R-:W-:-:S13]  /*8a80*/  ISETP.LT.OR P5, PT, R199, 0x29, !P2 ;  /* 0x00000029c700780c */ /* 0x000fda00057a1670 */
[----:B-1----:R-:W-:Y:S02]  /*8a90*/  @!P5 IMAD R93, R84, R145, RZ ;  /* 0x00000091545dd224 */ /* 0x002fe400078e02ff */
[----:B------:R-:W-:Y:S02]  /*8aa0*/  @!P5 IMAD.MOV.U32 R80, RZ, RZ, R174 ;  /* 0x000000ffff50d224 */ /* 0x000fe400078e00ae */
[----:B------:R-:W-:-:S05]  /*8ab0*/  @!P5 IMAD.MOV.U32 R81, RZ, RZ, R175 ;  /* 0x000000ffff51d224 */ /* 0x000fca00078e00af */
[----:B------:R0:W-:Y:S01]  /*8ac0*/  @!P5 STG.E.U8 desc[UR44][R80.64+0x28], R93 ;  /* 0x0000285d5000d986 */ /* 0x0001e2000c10112c */
[----:B------:R-:W-:-:S13]  /*8ad0*/  ISETP.LT.OR P5, PT, R199, 0x2a, !P2 ;  /* 0x0000002ac700780c */ /* 0x000fda00057a1670 */
[----:B--2---:R-:W-:Y:S02]  /*8ae0*/  @!P5 IMAD R91, R85, R145, RZ ;  /* 0x00000091555bd224 */ /* 0x004fe400078e02ff */
[----:B0-----:R-:W-:Y:S02]  /*8af0*/  @!P5 IMAD.MOV.U32 R80, RZ, RZ, R174 ;  /* 0x000000ffff50d224 */ /* 0x001fe400078e00ae */
[----:B------:R-:W-:-:S05]  /*8b00*/  @!P5 IMAD.MOV.U32 R81, RZ, RZ, R175 ;  /* 0x000000ffff51d224 */ /* 0x000fca00078e00af */
[----:B------:R-:W-:Y:S01]  /*8b10*/  @!P5 STG.E.U8 desc[UR44][R80.64+0x29], R91 ;  /* 0x0000295b5000d986 */ /* 0x000fe2000c10112c */
[----:B------:R-:W-:-:S13]  /*8b20*/  ISETP.LT.OR P5, PT, R199, 0x29, !P1 ;  /* 0x00000029c700780c */ /* 0x000fda0004fa1670 */
[----:B------:R-:W-:Y:S01]  /*8b30*/  @!P5 IADD3 R82, P6, R151, R174, RZ ;  /* 0x000000ae9752d210 */ /* 0x000fe20007fde0ff */
[----:B------:R-:W-:-:S04]  /*8b40*/  @!P5 IMAD R89, R86, R145, RZ ;  /* 0x000000915659d224 */ /* 0x000fc800078e02ff */
[----:B------:R-:W-:-:S05]  /*8b50*/  @!P5 IMAD.X R83, R175, 0x1, R148, P6 ;  /* 0x00000001af53d824 */ /* 0x000fca00030e0694 */
[----:B------:R0:W-:Y:S01]  /*8b60*/  @!P5 STG.E.U8 desc[UR44][R82.64+0x28], R89 ;  /* 0x000028595200d986 */ /* 0x0001e2000c10112c */
[----:B------:R-:W-:Y:S01]  /*8b70*/  ISETP.LT.OR P5, PT, R199, 0x2a, !P1 ;  /* 0x0000002ac700780c */ /* 0x000fe20004fa1670 */
[----:B0-----:R-:W-:-:S12]  /*8b80*/  @!P4 IMAD R83, R74, R145, RZ ;  /* 0x000000914a53c224 */ /* 0x001fd800078e02ff */
[----:B------:R-:W-:Y:S01]  /*8b90*/  @!P5 IADD3 R84, P6, R151, R174, RZ ;  /* 0x000000ae9754d210 */ /* 0x000fe20007fde0ff */
[----:B------:R-:W-:-:S04]  /*8ba0*/  @!P5 IMAD R87, R87, R145, RZ ;  /* 0x000000915757d224 */ /* 0x000fc800078e02ff */
[----:B------:R-:W-:Y:S01]  /*8bb0*/  @!P5 IMAD.X R85, R175, 0x1, R148, P6 ;  /* 0x00000001af55d824 */ /* 0x000fe200030e0694 */
[----:B------:R-:W-:-:S04]  /*8bc0*/  LOP3.LUT P6, RZ, R198, 0x40, RZ, 0xc0, !PT ;  /* 0x00000040c6ff7812 */ /* 0x000fc800078cc0ff */
[----:B------:R0:W-:Y:S01]  /*8bd0*/  @!P5 STG.E.U8 desc[UR44][R84.64+0x29], R87 ;  /* 0x000029575400d986 */ /* 0x0001e2000c10112c */
[----:B------:R-:W-:-:S08]  /*8be0*/  ISETP.LT.OR P5, PT, R199, 0x21, !P0 ;  /* 0x00000021c700780c */ /* 0x000fd000047a1670 */
[----:B------:R-:W-:-:S05]  /*8bf0*/  @!P6 IMAD R79, R79, R145, RZ ;  /* 0x000000914f4fe224 */ /* 0x000fca00078e02ff */
[----:B------:R-:W-:-:S05]  /*8c00*/  @!P5 IMAD R81, R72, R145, RZ ;  /* 0x000000914851d224 */ /* 0x000fca00078e02ff */
[----:B------:R-:W-:Y:S01]  /*8c10*/  @!P5 STG.E.U8 desc[UR44][R104.64+0x20], R81 ;  /* 0x000020516800d986 */ /* 0x000fe2000c10112c */
[----:B------:R-:W-:-:S13]  /*8c20*/  ISETP.LT.OR P5, PT, R199, 0x22, !P0 ;  /* 0x00000022c700780c */ /* 0x000fda00047a1670 */
[----:B------:R-:W-:-:S05]  /*8c30*/  @!P5 IMAD R73, R73, R145, RZ ;  /* 0x000000914949d224 */ /* 0x000fca00078e02ff */
[----:B------:R1:W-:Y:S01]  /*8c40*/  @!P5 STG.E.U8 desc[UR44][R104.64+0x21], R73 ;  /* 0x000021496800d986 */ /* 0x0003e2000c10112c */
[----:B------:R-:W-:-:S03]  /*8c50*/  LOP3.LUT P5, RZ, R198, 0x100, RZ, 0xc0, !PT ;  /* 0x00000100c6ff7812 */ /* 0x000fc600078ac0ff */
[----:B------:R-:W-:Y:S01]  /*8c60*/  @!P4 STG.E.U8 desc[UR44][R164.64+0x20], R83 ;  /* 0x00002053a400c986 */ /* 0x000fe2000c10112c */
[----:B------:R-:W-:-:S04]  /*8c70*/  ISETP.NE.AND P4, PT, R0, RZ, PT ;  /* 0x000000ff0000720c */ /* 0x000fc80003f85270 */
[----:B------:R-:W-:-:S05]  /*8c80*/  P2R R0, PR, RZ, 0x10 ;  /* 0x00000010ff007803 */ /* 0x000fca0000000000 */
        /* <DEDUP_REMOVED lines=8> */
[----:B------:R-:W-:-:S13]  /*8d10*/  LOP3.LUT P5, RZ, R198, 0x80, RZ, 0xc0, !PT ;  /* 0x00000080c6ff7812 */ /* 0x000fda00078ac0ff */
[----:B-1----:R-:W-:-:S05]  /*8d20*/  @!P5 IMAD R73, R78, R145, RZ ;  /* 0x000000914e49d224 */ /* 0x002fca00078e02ff */
[----:B------:R1:W-:Y:S01]  /*8d30*/  @!P5 STG.E.U8 desc[UR44][R160.64+0x28], R73 ;  /* 0x00002849a000d986 */ /* 0x0003e2000c10112c */
[----:B------:R-:W-:-:S03]  /*8d40*/  ISETP.LT.OR P5, PT, R199, 0x31, !P4 ;  /* 0x00000031c700780c */ /* 0x000fc600067a1670 */
[----:B------:R-:W-:Y:S10]  /*8d50*/  @!P6 STG.E.U8 desc[UR44][R158.64+0x29], R79 ;  /* 0x0000294f9e00e986 */ /* 0x000ff4000c10112c */
[----:B--2---:R-:W-:-:S05]  /*8d60*/  @!P5 IMAD R75, R64, R145, RZ ;  /* 0x00000091404bd224 */ /* 0x004fca00078e02ff */
        /* <DEDUP_REMOVED lines=9> */
[----:B------:R-:W-:Y:S01]  /*8e00*/  @!P5 STG.E.U8 desc[UR44][R172.64+0x31], R67 ;  /* 0x00003143ac00d986 */ /* 0x000fe2000c10112c */
[----:B------:R-:W-:-:S13]  /*8e10*/  ISETP.LT.OR P5, PT, R199, 0x39, !P4 ;  /* 0x00000039c700780c */ /* 0x000fda00067a1670 */
[----:B-1----:R-:W-:-:S05]  /*8e20*/  @!P5 IMAD R73, R68, R145, RZ ;  /* 0x000000914449d224 */ /* 0x002fca00078e02ff */
[----:B------:R0:W-:Y:S01]  /*8e30*/  @!P5 STG.E.U8 desc[UR44][R12.64+0x38], R73 ;  /* 0x000038490c00d986 */ /* 0x0001e2000c10112c */
[----:B------:R-:W-:Y:S02]  /*8e40*/  ISETP.LT.OR P5, PT, R199, 0x3a, !P4 ;  /* 0x0000003ac700780c */ /* 0x000fe400067a1670 */
[----:B------:R-:W-:-:S11]  /*8e50*/  LOP3.LUT P4, RZ, R198, 0x4000, RZ, 0xc0, !PT ;  /* 0x00004000c6ff7812 */ /* 0x000fd6000788c0ff */
[----:B------:R-:W-:-:S05]  /*8e60*/  @!P5 IMAD R69, R69, R145, RZ ;  /* 0x000000914545d224 */ /* 0x000fca00078e02ff */
[----:B------:R-:W-:Y:S01]  /*8e70*/  @!P5 STG.E.U8 desc[UR44][R12.64+0x39], R69 ;  /* 0x000039450c00d986 */ /* 0x000fe2000c10112c */
[----:B------:R-:W-:-:S13]  /*8e80*/  ISETP.LT.OR P5, PT, R199, 0x39, !P3 ;  /* 0x00000039c700780c */ /* 0x000fda0005fa1670 */
[----:B--2---:R-:W-:-:S05]  /*8e90*/  @!P5 IMAD R65, R70, R145, RZ ;  /* 0x000000914641d224 */ /* 0x004fca00078e02ff */
        /* <DEDUP_REMOVED lines=55> */
[----:B------:R-:W-:-:S09]  /*9210*/  ISETP.NE.AND P4, PT, R0, RZ, PT ;  /* 0x000000ff0000720c */ /* 0x000fd20003f85270 */
        /* <DEDUP_REMOVED lines=10> */
[----:B------:R-:W-:Y:S01]  /*92c0*/  @!P5 STG.E.U8 desc[UR44][R20.64+0x38], R49 ;  /* 0x000038311400d986 */ /* 0x000fe2000c10112c */
[----:B------:R-:W-:-:S03]  /*92d0*/  ISETP.LT.OR P5, PT, R199, 0x41, !P4 ;  /* 0x00000041c700780c */ /* 0x000fc600067a1670 */
[----:B------:R1:W-:Y:S01]  /*92e0*/  @!P6 STG.E.U8 desc[UR44][R14.64+0x39], R55 ;  /* 0x000039370e00e986 */ /* 0x0003e2000c10112c */
[----:B------:R-:W-:-:S09]  /*92f0*/  LOP3.LUT P6, RZ, R198, 0x20, RZ, 0xc0, !PT ;  /* 0x00000020c6ff7812 */ /* 0x000fd200078cc0ff */
[----:B--2---:R-:W-:-:S04]  /*9300*/  @!P5 IMAD R51, R40, R145, RZ ;  /* 0x000000912833d224 */ /* 0x004fc800078e02ff */
[----:B------:R-:W-:Y:S01]  /*9310*/  @!P6 IMAD R31, R31, R145, RZ ;  /* 0x000000911f1fe224 */ /* 0x000fe200078e02ff */
        /* <DEDUP_REMOVED lines=10> */
[C---:B------:R-:W-:Y:S02]  /*93c0*/  ISETP.LT.OR P5, PT, R199.reuse, 0x49, !P4 ;  /* 0x00000049c700780c */ /* 0x040fe400067a1670 */
[----:B------:R-:W-:-:S11]  /*93d0*/  ISETP.LT.OR P4, PT, R199, 0x4a, !P4 ;  /* 0x0000004ac700780c */ /* 0x000fd60006781670 */
[-C--:B-1----:R-:W-:Y:S02]  /*93e0*/  @!P5 IMAD R15, R44, R145.reuse, RZ ;  /* 0x000000912c0fd224 */ /* 0x082fe400078e02ff */
[----:B------:R-:W-:-:S03]  /*93f0*/  @!P4 IMAD R45, R45, R145, RZ ;  /* 0x000000912d2dc224 */ /* 0x000fc600078e02ff */
[----:B------:R-:W-:Y:S01]  /*9400*/  @!P5 STG.E.U8 desc[UR44][R12.64+0x48], R15 ;  /* 0x0000480f0c00d986 */ /* 0x000fe2000c10112c */
[----:B------:R-:W-:-:S03]  /*9410*/  LOP3.LUT P5, RZ, R198, 0x400, RZ, 0xc0, !PT ;  /* 0x00000400c6ff7812 */ /* 0x000fc600078ac0ff */
[----:B------:R0:W-:Y:S01]  /*9420*/  @!P4 STG.E.U8 desc[UR44][R12.64+0x49], R45 ;  /* 0x0000492d0c00c986 */ /* 0x0001e2000c10112c */
[C---:B------:R-:W-:Y:S02]  /*9430*/  ISETP.LT.OR P4, PT, R199.reuse, 0x49, !P3 ;  /* 0x00000049c700780c */ /* 0x040fe40005f81670 */
[----:B------:R-:W-:-:S11]  /*9440*/  ISETP.LT.OR P3, PT, R199, 0x4a, !P3 ;  /* 0x0000004ac700780c */ /* 0x000fd60005f61670 */
[-C--:B------:R-:W-:Y:S02]  /*9450*/  @!P4 IMAD R21, R46, R145.reuse, RZ ;  /* 0x000000912e15c224 */ /* 0x080fe400078e02ff */
[----:B------:R-:W-:-:S03]  /*9460*/  @!P3 IMAD R47, R47, R145, RZ ;  /* 0x000000912f2fb224 */ /* 0x000fc600078e02ff */
[----:B------:R-:W-:Y:S04]  /*9470*/  @!P4 STG.E.U8 desc[UR44][R172.64+0x48], R21 ;  /* 0x00004815ac00c986 */ /* 0x000fe8000c10112c */
[----:B------:R-:W-:Y:S01]  /*9480*/  @!P3 STG.E.U8 desc[UR44][R172.64+0x49], R47 ;  /* 0x0000492fac00b986 */ /* 0x000fe2000c10112c */
[----:B------:R-:W-:-:S13]  /*9490*/  ISETP.LT.OR P3, PT, R199, 0x41, !P2 ;  /* 0x00000041c700780c */ /* 0x000fda0005761670 */
[----:B--2---:R-:W-:Y:S02]  /*94a0*/  @!P3 IMAD R41, R32, R145, RZ ;  /* 0x000000912029b224 */ /* 0x004fe400078e02ff */
[----:B0-----:R-:W-:Y:S02]  /*94b0*/  @!P3 IMAD.MOV.U32 R12, RZ, RZ, R174 ;  /* 0x000000ffff0cb224 */ /* 0x001fe400078e00ae */
        /* <DEDUP_REMOVED lines=16> */
[----:B------:R-:W-:-:S04]  /*95c0*/  LOP3.LUT P4, RZ, R198, 0x8000, RZ, 0xc0, !PT ;  /* 0x00008000c6ff7812 */ /* 0x000fc8000788c0ff */
[----:B------:R-:W-:Y:S01]  /*95d0*/  @!P3 STG.E.U8 desc[UR44][R20.64+0x41], R35 ;  /* 0x000041231400b986 */ /* 0x000fe2000c10112c */
[C---:B------:R-:W-:Y:S02]  /*95e0*/  ISETP.LT.OR P3, PT, R199.reuse, 0x49, !P2 ;  /* 0x00000049c700780c */ /* 0x040fe40005761670 */
[----:B------:R-:W-:-:S06]  /*95f0*/  ISETP.LT.OR P2, PT, R199, 0x4a, !P2 ;  /* 0x0000004ac700780c */ /* 0x000fcc0005741670 */
[----:B------:R-:W-:-:S05]  /*9600*/  @!P4 IMAD R27, R27, R145, RZ ;  /* 0x000000911b1bc224 */ /* 0x000fca00078e02ff */
[-C--:B0-----:R-:W-:Y:S02]  /*9610*/  @!P3 IMAD R33, R36, R145.reuse, RZ ;  /* 0x000000912421b224 */ /* 0x081fe400078e02ff */
[----:B------:R-:W-:Y:S02]  /*9620*/  @!P3 IMAD.MOV.U32 R12, RZ, RZ, R174 ;  /* 0x000000ffff0cb224 */ /* 0x000fe400078e00ae */
[----:B------:R-:W-:Y:S02]  /*9630*/  @!P3 IMAD.MOV.U32 R13, RZ, RZ, R175 ;  /* 0x000000ffff0db224 */ /* 0x000fe400078e00af */
[----:B------:R-:W-:-:S03]  /*9640*/  @!P2 IMAD R37, R37, R145, RZ ;  /* 0x000000912525a224 */ /* 0x000fc600078e02ff */
[----:B------:R0:W-:Y:S02]  /*9650*/  @!P3 STG.E.U8 desc[UR44][R12.64+0x48], R33 ;  /* 0x000048210c00b986 */ /* 0x0001e4000c10112c */
[----:B0-----:R-:W-:Y:S02]  /*9660*/  @!P2 IMAD.MOV.U32 R12, RZ, RZ, R174 ;  /* 0x000000ffff0ca224 */ /* 0x001fe400078e00ae */
[----:B------:R-:W-:Y:S02]  /*9670*/  @!P2 IMAD.MOV.U32 R13, RZ, RZ, R175 ;  /* 0x000000ffff0da224 */ /* 0x000fe400078e00af */
[----:B------:R-:W-:-:S03]  /*9680*/  @!P5 IMAD R33, R30, R145, RZ ;  /* 0x000000911e21d224 */ /* 0x000fc600078e02ff */
[----:B------:R-:W-:Y:S01]  /*9690*/  @!P2 STG.E.U8 desc[UR44][R12.64+0x49], R37 ;  /* 0x000049250c00a986 */ /* 0x000fe2000c10112c */
[C---:B------:R-:W-:Y:S02]  /*96a0*/  ISETP.LT.OR P2, PT, R199.reuse, 0x49, !P1 ;  /* 0x00000049c700780c */ /* 0x040fe40004f41670 */
[----:B------:R-:W-:-:S11]  /*96b0*/  ISETP.LT.OR P1, PT, R199, 0x4a, !P1 ;  /* 0x0000004ac700780c */ /* 0x000fd60004f21670 */
[----:B------:R-:W-:Y:S01]  /*96c0*/  @!P2 IADD3 R14, P3, R151, R174, RZ ;  /* 0x000000ae970ea210 */ /* 0x000fe20007f7e0ff */
[-C--:B------:R-:W-:Y:S02]  /*96d0*/  @!P2 IMAD R21, R38, R145.reuse, RZ ;  /* 0x000000912615a224 */ /* 0x080fe400078e02ff */
[----:B------:R-:W-:Y:S02]  /*96e0*/  @!P1 IMAD R39, R39, R145, RZ ;  /* 0x0000009127279224 */ /* 0x000fe400078e02ff */
[----:B------:R-:W-:Y:S01]  /*96f0*/  @!P2 IMAD.X R15, R175, 0x1, R148, P3 ;  /* 0x00000001af0fa824 */ /* 0x000fe200018e0694 */
[----:B------:R-:W-:-:S04]  /*9700*/  LOP3.LUT P3, RZ, R198, 0x10000, RZ, 0xc0, !PT ;  /* 0x00010000c6ff7812 */ /* 0x000fc8000786c0ff */
[----:B------:R0:W-:Y:S01]  /*9710*/  @!P2 STG.E.U8 desc[UR44][R14.64+0x48], R21 ;  /* 0x000048150e00a986 */ /* 0x0001e2000c10112c */
[----:B------:R-:W-:-:S05]  /*9720*/  @!P1 IADD3 R174, P2, R151, R174, RZ ;  /* 0x000000ae97ae9210 */ /* 0x000fca0007f5e0ff */
[----:B------:R-:W-:-:S05]  /*9730*/  @!P1 IMAD.X R175, R175, 0x1, R148, P2 ;  /* 0x00000001afaf9824 */ /* 0x000fca00010e0694 */
[----:B------:R1:W-:Y:S01]  /*9740*/  @!P1 STG.E.U8 desc[UR44][R174.64+0x49], R39 ;  /* 0x00004927ae009986 */ /* 0x0003e2000c10112c */
[----:B------:R-:W-:Y:S01]  /*9750*/  ISETP.LT.OR P1, PT, R199, 0x41, !P0 ;  /* 0x00000041c700780c */ /* 0x000fe20004721670 */
[----:B0-----:R-:W-:-:S12]  /*9760*/  @!P3 IMAD R15, R26, R145, RZ ;  /* 0x000000911a0fb224 */ /* 0x001fd800078e02ff */
[----:B------:R-:W-:-:S05]  /*9770*/  @!P1 IMAD R13, R24, R145, RZ ;  /* 0x00000091180d9224 */ /* 0x000fca00078e02ff */
[----:B------:R1:W-:Y:S01]  /*9780*/  @!P1 STG.E.U8 desc[UR44][R104.64+0x40], R13 ;  /* 0x0000400d68009986 */ /* 0x0003e2000c10112c */
[----:B------:R-:W-:-:S13]  /*9790*/  ISETP.LT.OR P1, PT, R199, 0x42, !P0 ;  /* 0x00000042c700780c */ /* 0x000fda0004721670 */
[----:B------:R-:W-:-:S05]  /*97a0*/  @!P1 IMAD R25, R25, R145, RZ ;  /* 0x0000009119199224 */ /* 0x000fca00078e02ff */
[----:B------:R1:W-:Y:S01]  /*97b0*/  @!P1 STG.E.U8 desc[UR44][R104.64+0x41], R25 ;  /* 0x0000411968009986 */ /* 0x0003e2000c10112c */
[C---:B------:R-:W-:Y:S02]  /*97c0*/  ISETP.LT.OR P1, PT, R199.reuse, 0x49, !P0 ;  /* 0x00000049c700780c */ /* 0x040fe40004721670 */
[----:B------:R-:W-:Y:S01]  /*97d0*/  ISETP.LT.OR P0, PT, R199, 0x4a, !P0 ;  /* 0x0000004ac700780c */ /* 0x000fe20004701670 */
[----:B------:R1:W-:Y:S04]  /*97e0*/  @!P3 STG.E.U8 desc[UR44][R4.64+0x40], R15 ;  /* 0x0000400f0400b986 */ /* 0x0003e8000c10112c */
[----:B------:R1:W-:Y:S06]  /*97f0*/  @!P4 STG.E.U8 desc[UR44][R10.64+0x41], R27 ;  /* 0x0000411b0a00c986 */ /* 0x0003ec000c10112c */
[----:B------:R-:W-:-:S02]  /*9800*/  @!P1 IMAD R21, R28, R145, RZ ;  /* 0x000000911c159224 */ /* 0x000fc400078e02ff */
[----:B------:R-:W-:-:S03]  /*9810*/  @!P0 IMAD R29, R29, R145, RZ ;  /* 0x000000911d1d8224 */ /* 0x000fc600078e02ff */
[----:B------:R1:W-:Y:S04]  /*9820*/  @!P1 STG.E.U8 desc[UR44][R104.64+0x48], R21 ;  /* 0x0000481568009986 */ /* 0x0003e8000c10112c */
[----:B------:R1:W-:Y:S04]  /*9830*/  @!P0 STG.E.U8 desc[UR44][R104.64+0x49], R29 ;  /* 0x0000491d68008986 */ /* 0x0003e8000c10112c */
[----:B------:R1:W-:Y:S04]  /*9840*/  @!P5 STG.E.U8 desc[UR44][R8.64+0x48], R33 ;  /* 0x000048210800d986 */ /* 0x0003e8000c10112c */
[----:B------:R1:W-:Y:S02]  /*9850*/  @!P6 STG.E.U8 desc[UR44][R6.64+0x49], R31 ;  /* 0x0000491f0600e986 */ /* 0x0003e4000c10112c */
.L_x_52:
[----:B------:R-:W-:Y:S05]  /*9860*/  BSYNC B0 ;  /* 0x0000000000007941 */ /* 0x000fea0003800000 */
.L_x_28:
[----:B------:R-:W-:Y:S01]  /*9870*/  IADD3 R16, P0, R16, UR36, RZ ;  /* 0x0000002410107c10 */ /* 0x000fe2000ff1e0ff */
[----:B------:R-:W-:Y:S01]  /*9880*/  ULDC.64 UR4, c[0x0][0x650] ;  /* 0x0001940000047ab9 */ /* 0x000fe20000000a00 */
[----:B------:R-:W-:Y:S01]  /*9890*/  PRMT R0, RZ, 0x7610, R0 ;  /* 0x00007610ff007816 */ /* 0x000fe20000000000 */
[----:B------:R-:W-:Y:S01]  /*98a0*/  IMAD.MOV.U32 R156, RZ, RZ, -0x1 ;  /* 0xffffffffff9c7424 */ /* 0x000fe200078e00ff */
[----:B------:R-:W-:Y:S01]  /*98b0*/  IADD3.X R17, R17, UR40, RZ, P0, !PT ;  /* 0x0000002811117c10 */ /* 0x000fe200087fe4ff */
[----:B------:R-:W-:Y:S01]  /*98c0*/  IMAD.MOV.U32 R154, RZ, RZ, -0x1 ;  /* 0xffffffffff9a7424 */ /* 0x000fe200078e00ff */
[----:B------:R-:W-:-:S04]  /*98d0*/  ISETP.GE.U32.AND P0, PT, R16, UR4, PT ;  /* 0x0000000410007c0c */ /* 0x000fc8000bf06070 */
[----:B------:R-:W-:-:S13]  /*98e0*/  ISETP.GE.U32.AND.EX P0, PT, R17, UR5, PT, P0 ;  /* 0x0000000511007c0c */ /* 0x000fda000bf06100 */
[----:B------:R-:W-:Y:S05]  /*98f0*/  @P0 BRA `(.L_x_53) ;  /* 0x0000000400640947 */ /* 0x000fea0003800000 */
[----:B------:R-:W2:Y:S01]  /*9900*/  S2R R12, SR_CTAID.X ;  /* 0x00000000000c7919 */ /* 0x000ea20000002500 */
[----:B-1----:R-:W1:Y:S01]  /*9910*/  LDC.64 R10, c[0x0][0x628] ;  /* 0x00018a00ff0a7b82 */ /* 0x002e620000000a00 */
[----:B------:R-:W-:Y:S01]  /*9920*/  ULDC UR4, c[0x0][0x150] ;  /* 0x0000540000047ab9 */ /* 0x000fe20000000800 */
[----:B------:R-:W-:Y:S01]  /*9930*/  IMAD.MOV.U32 R8, RZ, RZ, R16 ;  /* 0x000000ffff087224 */ /* 0x000fe200078e0010 */
[----:B------:R-:W3:Y:S01]  /*9940*/  S2R R24, SR_CTAID.Y ;  /* 0x0000000000187919 */ /* 0x000ee20000002600 */
[----:B------:R-:W-:-:S04]  /*9950*/  IMAD.MOV.U32 R9, RZ, RZ, R17 ;  /* 0x000000ffff097224 */ /* 0x000fc800078e0011 */
[----:B------:R-:W4:Y:S08]  /*9960*/  LDC R21, c[0x0][0x144] ;  /* 0x00005100ff157b82 */ /* 0x000f300000000800 */
[----:B------:R-:W0:Y:S08]  /*9970*/  LDC R0, c[0x0][0x630] ;  /* 0x00018c00ff007b82 */ /* 0x000e300000000800 */
[----:B------:R-:W0:Y:S01]  /*9980*/  LDC.64 R14, c[0x0][0x620] ;  /* 0x00018800ff0e7b82 */ /* 0x000e220000000a00 */
[----:B-1----:R-:W-:-:S04]  /*9990*/  ISETP.NE.U32.AND P0, PT, R10, RZ, PT ;  /* 0x000000ff0a00720c */ /* 0x002fc80003f05070 */
[----:B------:R-:W-:Y:S02]  /*99a0*/  ISETP.NE.AND.EX P0, PT, R11, RZ, PT, P0 ;  /* 0x000000ff0b00720c */ /* 0x000fe40003f05300 */
[----:B--2---:R-:W-:-:S05]  /*99b0*/  I2FP.F32.U32 R3, R12 ;  /* 0x0000000c00037245 */ /* 0x004fca0000201000 */
[----:B------:R-:W-:-:S04]  /*99c0*/  FMUL R3, R3, UR4 ;  /* 0x0000000403037c20 */ /* 0x000fc80008400000 */
[----:B------:R1:W2:Y:S02]  /*99d0*/  F2I.U32.TRUNC.NTZ R20, R3 ;  /* 0x0000000300147305 */ /* 0x0002a4000020f000 */
[----:B---34-:R-:W-:Y:S05]  /*99e0*/  @!P0 BRA `(.L_x_54) ;  /* 0x0000000000288947 */ /* 0x018fea0003800000 */
[----:B-1----:R-:W1:Y:S02]  /*99f0*/  LDC R3, c[0x0][0x634] ;  /* 0x00018d00ff037b82 */ /* 0x002e640000000800 */
[----:B-1----:R-:W-:-:S05]  /*9a00*/  IADD3 R3, P0, R16, R3, RZ ;  /* 0x0000000310037210 */ /* 0x002fca0007f1e0ff */
[----:B------:R-:W-:-:S04]  /*9a10*/  IMAD.X R13, RZ, RZ, R17, P0 ;  /* 0x000000ffff0d7224 */ /* 0x000fc800000e0611 */
[----:B0-----:R-:W-:-:S04]  /*9a20*/  IMAD.WIDE.U32 R4, R13, R10, RZ ;  /* 0x0000000a0d047225 */ /* 0x001fc800078e00ff */
[----:B------:R-:W-:-:S04]  /*9a30*/  IMAD.WIDE.U32 R6, P0, R3, R11, R4 ;  /* 0x0000000b03067225 */ /* 0x000fc80007800004 */
[----:B------:R-:W-:-:S04]  /*9a40*/  IMAD.WIDE.U32 R4, R3, R10, RZ ;  /* 0x0000000a03047225 */ /* 0x000fc800078e00ff */
[----:B------:R-:W-:Y:S01]  /*9a50*/  IMAD.X R9, RZ, RZ, RZ, P0 ;  /* 0x000000ffff097224 */ /* 0x000fe200000e06ff */
[----:B------:R-:W-:Y:S01]  /*9a60*/  IADD3 RZ, P0, R5, R6, RZ ;  /* 0x0000000605ff7210 */ /* 0x000fe20007f1e0ff */
[----:B------:R-:W-:-:S04]  /*9a70*/  IMAD.MOV.U32 R8, RZ, RZ, R7 ;  /* 0x000000ffff087224 */ /* 0x000fc800078e0007 */
[----:B------:R-:W-:-:S08]  /*9a80*/  IMAD.WIDE.U32.X R8, R13, R11, R8, P0 ;  /* 0x0000000b0d087225 */ /* 0x000fd000000e0408 */
.L_x_54:
[----:B0-----:R-:W0:Y:S01]  /*9a90*/  LDC.64 R30, c[0x0][0x640] ;  /* 0x00019000ff1e7b82 */ /* 0x001e220000000a00 */
[-CC-:B------:R-:W-:Y:S01]  /*9aa0*/  SHF.R.U64 R154, R8, R0.reuse, R9.reuse ;  /* 0x00000000089a7219 */ /* 0x180fe20000001209 */
[----:B--2---:R-:W-:Y:S01]  /*9ab0*/  IMAD.MOV R20, RZ, RZ, -R20 ;  /* 0x000000ffff147224 */ /* 0x004fe200078e0a14 */
[----:B------:R-:W-:Y:S01]  /*9ac0*/  SHF.R.U32.HI R0, RZ, R0, R9 ;  /* 0x00000000ff007219 */ /* 0x000fe20000011609 */
[----:B------:R-:W-:Y:S01]  /*9ad0*/  ULDC UR4, c[0x0][0x154] ;  /* 0x0000550000047ab9 */ /* 0x000fe20000000800 */
[----:B-1----:R-:W-:Y:S01]  /*9ae0*/  IADD3 R3, P0, RZ, -R154, RZ ;  /* 0x8000009aff037210 */ /* 0x002fe20007f1e0ff */
[----:B------:R-:W-:Y:S02]  /*9af0*/  IMAD R26, R21, R20, R12 ;  /* 0x00000014151a7224 */ /* 0x000fe400078e020c */
[----:B------:R-:W1:Y:S01]  /*9b00*/  LDC R6, c[0x0][0x618] ;  /* 0x00018600ff067b82 */ /* 0x000e620000000800 */
[----:B------:R-:W-:Y:S02]  /*9b10*/  IMAD.MOV.U32 R7, RZ, RZ, 0x1 ;  /* 0x00000001ff077424 */ /* 0x000fe400078e00ff */
[----:B------:R-:W-:-:S04]  /*9b20*/  IMAD.X R5, RZ, RZ, ~R0, P0 ;  /* 0x000000ffff057224 */ /* 0x000fc800000e0e00 */
[-C--:B------:R-:W-:Y:S01]  /*9b30*/  IMAD R0, R5, R14.reuse, RZ ;  /* 0x0000000e05007224 */ /* 0x080fe200078e02ff */
[----:B------:R-:W2:Y:S01]  /*9b40*/  LDC R8, c[0x0][0x608] ;  /* 0x00018200ff087b82 */ /* 0x000ea20000000800 */
[----:B------:R-:W-:-:S04]  /*9b50*/  IMAD.WIDE.U32 R4, R3, R14, R16 ;  /* 0x0000000e03047225 */ /* 0x000fc800078e0010 */
[----:B------:R-:W-:Y:S01]  /*9b60*/  IMAD R3, R3, R15, R0 ;  /* 0x0000000f03037224 */ /* 0x000fe200078e0200 */
[----:B------:R-:W-:Y:S02]  /*9b70*/  I2FP.F32.U32 R0, R24 ;  /* 0x0000001800007245 */ /* 0x000fe40000201000 */
[----:B------:R-:W3:Y:S01]  /*9b80*/  LDC R28, c[0x0][0x658] ;  /* 0x00019600ff1c7b82 */ /* 0x000ee20000000800 */
[----:B------:R-:W-:Y:S01]  /*9b90*/  IMAD.IADD R3, R5, 0x1, R3 ;  /* 0x0000000105037824 */ /* 0x000fe200078e0203 */
[----:B0-----:R-:W-:Y:S01]  /*9ba0*/  ISETP.NE.U32.AND P0, PT, R30, RZ, PT ;  /* 0x000000ff1e00720c */ /* 0x001fe20003f05070 */
[----:B------:R-:W-:Y:S01]  /*9bb0*/  FMUL R0, R0, UR4 ;  /* 0x0000000400007c20 */ /* 0x000fe20008400000 */
[----:B------:R-:W-:Y:S02]  /*9bc0*/  IMAD.MOV.U32 R5, RZ, RZ, -0x1 ;  /* 0xffffffffff057424 */ /* 0x000fe400078e00ff */
[----:B------:R-:W-:Y:S01]  /*9bd0*/  ISETP.NE.AND.EX P0, PT, R31, RZ, PT, P0 ;  /* 0x000000ff1f00720c */ /* 0x000fe20003f05300 */
[----:B------:R0:W4:Y:S01]  /*9be0*/  F2I.U32.TRUNC.NTZ R14, R0 ;  /* 0x00000000000e7305 */ /* 0x000122000020f000 */
[----:B------:R-:W0:Y:S01]  /*9bf0*/  LDC R15, c[0x0][0x148] ;  /* 0x00005200ff0f7b82 */ /* 0x000e220000000800 */
[----:B-1----:R-:W-:-:S02]  /*9c00*/  SHF.R.U64 R12, R4, R6, R3 ;  /* 0x00000006040c7219 */ /* 0x002fc40000001203 */
[----:B------:R-:W-:-:S05]  /*9c10*/  SHF.R.U32.HI R3, RZ, R6, R3 ;  /* 0x00000006ff037219 */ /* 0x000fca0000011603 */
[----:B------:R-:W1:Y:S01]  /*9c20*/  LDC R20, c[0x0][0x600] ;  /* 0x00018000ff147b82 */ /* 0x000e620000000800 */
[-CC-:B--2---:R-:W-:Y:S02]  /*9c30*/  SHF.R.U64 R10, R12, R8.reuse, R3.reuse ;  /* 0x000000080c0a7219 */ /* 0x184fe40000001203 */
[----:B------:R-:W-:-:S05]  /*9c40*/  SHF.R.U32.HI R3, RZ, R8, R3 ;  /* 0x00000008ff037219 */ /* 0x000fca0000011603 */
[----:B------:R-:W2:Y:S01]  /*9c50*/  LDC R25, c[0x0][0x648] ;  /* 0x00019200ff197b82 */ /* 0x000ea20000000800 */
[-C--:B---3--:R-:W-:Y:S02]  /*9c60*/  SHF.L.U32 R4, R5, R28.reuse, RZ ;  /* 0x0000001c05047219 */ /* 0x088fe400000006ff */
[-CC-:B------:R-:W-:Y:S02]  /*9c70*/  SHF.R.U64 R13, R10, R28.reuse, R3.reuse ;  /* 0x0000001c0a0d7219 */ /* 0x180fe40000001203 */
[----:B------:R-:W-:Y:S02]  /*9c80*/  SHF.R.U32.HI R5, RZ, R28, R3 ;  /* 0x0000001cff057219 */ /* 0x000fe40000011603 */
[----:B------:R-:W-:Y:S01]  /*9c90*/  LOP3.LUT R21, RZ, R4, RZ, 0x33, !PT ;  /* 0x00000004ff157212 */ /* 0x000fe200078e33ff */
[----:B------:R-:W3:Y:S01]  /*9ca0*/  LDC R27, c[0x0][0x638] ;  /* 0x00018e00ff1b7b82 */ /* 0x000ee20000000800 */
[----:B------:R-:W-:Y:S01]  /*9cb0*/  SHF.L.U32 R28, R7, R28, RZ ;  /* 0x0000001c071c7219 */ /* 0x000fe200000006ff */
[----:B------:R-:W-:-:S06]  /*9cc0*/  IMAD.MOV.U32 R4, RZ, RZ, R13 ;  /* 0x000000ffff047224 */ /* 0x000fcc00078e000d */
[----:B------:R-:W0:Y:S01]  /*9cd0*/  LDC R29, c[0x0][0x610] ;  /* 0x00018400ff1d7b82 */ /* 0x000e220000000800 */
[----:B----4-:R-:W-:Y:S05]  /*9ce0*/  @!P0 BRA `(.L_x_55) ;  /* 0x0000000000288947 */ /* 0x010fea0003800000 */
[----:B0-----:R-:W0:Y:S02]  /*9cf0*/  LDC R0, c[0x0][0x64c] ;  /* 0x00019300ff007b82 */ /* 0x001e240000000800 */
        /* <DEDUP_REMOVED lines=9> */
.L_x_55:
[----:B------:R-:W-:Y:S01]  /*9d90*/  ISETP.NE.AND P0, PT, R2, 0x1, PT ;  /* 0x000000010200780c */ /* 0x000fe20003f05270 */
[----:B------:R-:W-:Y:S01]  /*9da0*/  IMAD.MOV R14, RZ, RZ, -R14 ;  /* 0x000000ffff0e7224 */ /* 0x000fe200078e0a0e */
[----:B0-2---:R-:W-:Y:S01]  /*9db0*/  SHF.R.U64 R0, R4, R25, R5 ;  /* 0x0000001904007219 */ /* 0x005fe20000001205 */
[----:B-1----:R-:W-:Y:S01]  /*9dc0*/  VIADD R5, R20, 0xffffffff ;  /* 0xffffffff14057836 */ /* 0x002fe20000000000 */
[----:B------:R-:W-:Y:S01]  /*9dd0*/  LOP3.LUT R3, R10, R21, RZ, 0xc0, !PT ;  /* 0x000000150a037212 */ /* 0x000fe200078ec0ff */
[----:B------:R-:W-:Y:S02]  /*9de0*/  IMAD.MOV.U32 R6, RZ, RZ, 0x1 ;  /* 0x00000001ff067424 */ /* 0x000fe400078e00ff */
[----:B------:R-:W-:Y:S01]  /*9df0*/  IMAD.MOV R4, RZ, RZ, -R0 ;  /* 0x000000ffff047224 */ /* 0x000fe200078e0a00 */
[----:B------:R-:W-:Y:S01]  /*9e00*/  LOP3.LUT R5, R12, R5, RZ, 0xc0, !PT ;  /* 0x000000050c057212 */ /* 0x000fe200078ec0ff */
[----:B------:R-:W-:Y:S02]  /*9e10*/  IMAD R3, R28, R0, R3 ;  /* 0x000000001c037224 */ /* 0x000fe400078e0203 */
[----:B---3--:R-:W-:-:S02]  /*9e20*/  IMAD R0, R4, R27, R13 ;  /* 0x0000001b04007224 */ /* 0x008fc400078e020d */
[----:B------:R-:W-:Y:S02]  /*9e30*/  @P0 IMAD R26, R15, R14, R24 ;  /* 0x0000000e0f1a0224 */ /* 0x000fe400078e0218 */
[----:B------:R-:W-:Y:S01]  /*9e40*/  IMAD R4, R0, R20, R5 ;  /* 0x0000001400047224 */ /* 0x000fe200078e0205 */
[----:B------:R-:W-:Y:S01]  /*9e50*/  PRMT R0, R6, 0x7610, R0 ;  /* 0x0000761006007816 */ /* 0x000fe20000000000 */
[----:B------:R-:W-:-:S05]  /*9e60*/  IMAD R3, R3, R29, R26 ;  /* 0x0000001d03037224 */ /* 0x000fca00078e021a */
[----:B------:R-:W-:Y:S02]  /*9e70*/  SEL R156, R4, R3, !P0 ;  /* 0x00000003049c7207 */ /* 0x000fe40004000000 */
[----:B------:R-:W-:-:S07]  /*9e80*/  SEL R3, R3, R4, !P0 ;  /* 0x0000000403037207 */ /* 0x000fce0004000000 */
.L_x_53:
[----:B------:R-:W-:Y:S01]  /*9e90*/  LOP3.LUT P0, RZ, R0, 0xff, RZ, 0xc0, !PT ;  /* 0x000000ff00ff7812 */ /* 0x000fe2000780c0ff */
[----:B------:R-:W-:-:S12]  /*9ea0*/  IMAD.MOV.U32 R155, RZ, RZ, R3 ;  /* 0x000000ffff9b7224 */ /* 0x000fd800078e0003 */
[----:B------:R-:W-:Y:S05]  /*9eb0*/  @P0 BRA `(.L_x_56) ;  /* 0xffffff7000a40947 */ /* 0x000fea000383ffff */
[----:B------:R-:W-:Y:S05]  /*9ec0*/  EXIT ;  /* 0x000000000000794d */ /* 0x000fea0003800000 */
.L_x_3:
        /* <DEDUP_REMOVED lines=26> */
.L_x_58:
        /* <DEDUP_REMOVED lines=14> */
[----:B------:R-:W-:Y:S02]  /*a150*/  IMAD R5, R7, R23, R10 ;  /* 0x0000001707057224 */ /* 0x000fe400078e020a */
[----:B------:R-:W-:Y:S02]  /*a160*/  IMAD.MOV.U32 R10, RZ, RZ, 0x1 ;  /* 0x00000001ff0a7424 */ /* 0x000fe400078e00ff */
[----:B------:R-:W-:Y:S01]  /*a170*/  IMAD.IADD R5, R9, 0x1, R5 ;  /* 0x0000000109057824 */ /* 0x000fe200078e0205 */
[----:B------:R-:W4:Y:S04]  /*a180*/  LDC R20, c[0x0][0x608] ;  /* 0x00018200ff147b82 */ /* 0x000f280000000800 */
[----:B0-----:R-:W-:-:S02]  /*a190*/  SHF.R.U64 R12, R8, R24, R5 ;  /* 0x00000018080c7219 */ /* 0x001fc40000001205 */
        /* <DEDUP_REMOVED lines=8> */
[----:B--2---:R-:W-:Y:S01]  /*a220*/  IMAD R24, R13, R7, R4 ;  /* 0x000000070d187224 */ /* 0x004fe200078e0204 */
[----:B------:R2:W3:Y:S06]  /*a230*/  F2I.U32.TRUNC.NTZ R21, R8 ;  /* 0x0000000800157305 */ /* 0x0004ec000020f000 */
[----:B------:R-:W1:Y:S01]  /*a240*/  LDC R22, c[0x0][0x600] ;  /* 0x00018000ff167b82 */ /* 0x000e620000000800 */
[-CC-:B----4-:R-:W-:Y:S02]  /*a250*/  SHF.R.U64 R15, R12, R20.reuse, R5.reuse ;  /* 0x000000140c0f7219 */ /* 0x190fe40000001205 */
[----:B------:R-:W-:Y:S01]  /*a260*/  SHF.R.U32.HI R4, RZ, R20, R5 ;  /* 0x00000014ff047219 */ /* 0x000fe20000011605 */
[----:B------:R-:W-:-:S04]  /*a270*/  IMAD.MOV.U32 R20, RZ, RZ, -0x1 ;  /* 0xffffffffff147424 */ /* 0x000fc800078e00ff */
[----:B------:R-:W4:Y:S01]  /*a280*/  LDC R28, c[0x0][0x648] ;  /* 0x00019200ff1c7b82 */ /* 0x000f220000000800 */
[-C--:B0-----:R-:W-:Y:S02]  /*a290*/  SHF.L.U32 R7, R20, R25.reuse, RZ ;  /* 0x0000001914077219 */ /* 0x081fe400000006ff */
[-CC-:B------:R-:W-:Y:S02]  /*a2a0*/  SHF.R.U64 R20, R15, R25.reuse, R4.reuse ;  /* 0x000000190f147219 */ /* 0x180fe40000001204 */
[-C--:B------:R-:W-:Y:S02]  /*a2b0*/  SHF.R.U32.HI R5, RZ, R25.reuse, R4 ;  /* 0x00000019ff057219 */ /* 0x080fe40000011604 */
[----:B------:R-:W-:Y:S01]  /*a2c0*/  SHF.L.U32 R25, R10, R25, RZ ;  /* 0x000000190a197219 */ /* 0x000fe200000006ff */
[----:B------:R-:W0:Y:S01]  /*a2d0*/  LDC R29, c[0x0][0x638] ;  /* 0x00018e00ff1d7b82 */ /* 0x000e220000000800 */
[----:B------:R-:W-:Y:S01]  /*a2e0*/  LOP3.LUT R30, RZ, R7, RZ, 0x33, !PT ;  /* 0x00000007ff1e7212 */ /* 0x000fe200078e33ff */
[----:B------:R-:W-:-:S06]  /*a2f0*/  IMAD.MOV.U32 R4, RZ, RZ, R20 ;  /* 0x000000ffff047224 */ /* 0x000fcc00078e0014 */
[----:B------:R-:W0:Y:S01]  /*a300*/  LDC R31, c[0x0][0x610] ;  /* 0x00018400ff1f7b82 */ /* 0x000e220000000800 */
[----:B--23--:R-:W-:Y:S05]  /*a310*/  @!P0 BRA `(.L_x_59) ;  /* 0x0000000000288947 */ /* 0x00cfea0003800000 */
[----:B------:R-:W2:Y:S02]  /*a320*/  LDC R7, c[0x0][0x64c] ;  /* 0x00019300ff077b82 */ /* 0x000ea40000000800 */
[----:B--2---:R-:W-:-:S05]  /*a330*/  IADD3 R7, P0, R20, R7, RZ ;  /* 0x0000000714077210 */ /* 0x004fca0007f1e0ff */
        /* <DEDUP_REMOVED lines=8> */
.L_x_59:
[----:B------:R-:W-:Y:S01]  /*a3c0*/  ISETP.NE.AND P0, PT, R2, 0x1, PT ;  /* 0x000000010200780c */ /* 0x000fe20003f05270 */
[----:B-1----:R-:W-:Y:S01]  /*a3d0*/  VIADD R11, R22, 0xffffffff ;  /* 0xffffffff160b7836 */ /* 0x002fe20000000000 */
[----:B----4-:R-:W-:Y:S01]  /*a3e0*/  SHF.R.U64 R5, R4, R28, R5 ;  /* 0x0000001c04057219 */ /* 0x010fe20000001205 */
[----:B------:R-:W-:Y:S01]  /*a3f0*/  IMAD.MOV R21, RZ, RZ, -R21 ;  /* 0x000000ffff157224 */ /* 0x000fe200078e0a15 */
[----:B------:R-:W-:Y:S01]  /*a400*/  LOP3.LUT R4, R15, R30, RZ, 0xc0, !PT ;  /* 0x0000001e0f047212 */ /* 0x000fe200078ec0ff */
[----:B------:R-:W-:Y:S02]  /*a410*/  IMAD.MOV.U32 R8, RZ, RZ, R14 ;  /* 0x000000ffff087224 */ /* 0x000fe400078e000e */
[----:B------:R-:W-:Y:S02]  /*a420*/  IMAD.MOV R7, RZ, RZ, -R5 ;  /* 0x000000ffff077224 */ /* 0x000fe400078e0a05 */
[----:B------:R-:W-:Y:S01]  /*a430*/  IMAD R9, R25, R5, R4 ;  /* 0x0000000519097224 */ /* 0x000fe200078e0204 */
[----:B------:R-:W-:Y:S01]  /*a440*/  LOP3.LUT R5, R12, R11, RZ, 0xc0, !PT ;  /* 0x0000000b0c057212 */ /* 0x000fe200078ec0ff */
[----:B0-----:R-:W-:-:S02]  /*a450*/  IMAD R4, R7, R29, R20 ;  /* 0x0000001d07047224 */ /* 0x001fc400078e0214 */
[----:B------:R-:W-:Y:S02]  /*a460*/  @P0 IMAD R24, R23, R21, R6 ;  /* 0x0000001517180224 */ /* 0x000fe400078e0206 */
[----:B------:R-:W-:Y:S02]  /*a470*/  IMAD R4, R4, R22, R5 ;  /* 0x0000001604047224 */ /* 0x000fe400078e0205 */
[----:B------:R-:W-:Y:S02]  /*a480*/  IMAD R9, R9, R31, R24 ;  /* 0x0000001f09097224 */ /* 0x000fe400078e0218 */
[----:B------:R-:W-:-:S03]  /*a490*/  IMAD.MOV.U32 R7, RZ, RZ, 0x1 ;  /* 0x00000001ff077424 */ /* 0x000fc600078e00ff */
[----:B------:R-:W-:Y:S02]  /*a4a0*/  SEL R20, R4, R9, !P0 ;  /* 0x0000000904147207 */ /* 0x000fe40004000000 */
[----:B------:R-:W-:-:S07]  /*a4b0*/  SEL R9, R9, R4, !P0 ;  /* 0x0000000409097207 */ /* 0x000fce0004000000 */
.L_x_57:
[----:B------:R-:W-:-:S08]  /*a4c0*/  NOP ;  /* 0x0000000000007918 */ /* 0x000fd00000000000 */
[----:B------:R-:W0:-:S00]  /*a4d0*/  USETMAXREG.DEALLOC.CTAPOOL 0x28 ;  /* 0x00000028000079c8 */ /* 0x000e0000080e0500 */
[----:B0-----:R-:W-:-:S13]  /*a4e0*/  ISETP.NE.AND P0, PT, R0, RZ, PT ;  /* 0x000000ff0000720c */ /* 0x001fda0003f05270 */
[----:B------:R-:W-:Y:S05]  /*a4f0*/  @P0 EXIT ;  /* 0x000000000000094d */ /* 0x000fea0003800000 */
[----:B------:R-:W-:Y:S01]  /*a500*/  LOP3.LUT P0, RZ, R7, 0xff, RZ, 0xc0, !PT ;  /* 0x000000ff07ff7812 */ /* 0x000fe2000780c0ff */
[----:B------:R-:W-:Y:S02]  /*a510*/  IMAD.MOV.U32 R0, RZ, RZ, 0x1 ;  /* 0x00000001ff007424 */ /* 0x000fe400078e00ff */
[----:B------:R-:W-:-:S10]  /*a520*/  IMAD.MOV.U32 R12, RZ, RZ, RZ ;  /* 0x000000ffff0c7224 */ /* 0x000fd400078e00ff */
[----:B------:R-:W-:Y:S05]  /*a530*/  @!P0 BRA `(.L_x_60) ;  /* 0x0000000c001c8947 */ /* 0x000fea0003800000 */
[----:B------:R-:W0:Y:S01]  /*a540*/  LDC R0, c[0x0][0x28c] ;  /* 0x0000a300ff007b82 */ /* 0x000e220000000800 */
[----:B------:R-:W-:Y:S01]  /*a550*/  LOP3.LUT P0, RZ, R18, 0x1f, RZ, 0xc0, !PT ;  /* 0x0000001f12ff7812 */ /* 0x000fe2000780c0ff */
[----:B------:R-:W-:Y:S01]  /*a560*/  ULDC UR5, c[0x0][0x658] ;  /* 0x0001960000057ab9 */ /* 0x000fe20000000800 */
[C---:B------:R-:W-:Y:S01]  /*a570*/  ISETP.NE.AND P2, PT, R3.reuse, RZ, PT ;  /* 0x000000ff0300720c */ /* 0x040fe20003f45270 */
[----:B------:R-:W-:Y:S01]  /*a580*/  UMOV UR6, 0xffffffff ;  /* 0xffffffff00067882 */ /* 0x000fe20000000000 */
[----:B------:R-:W-:Y:S01]  /*a590*/  ISETP.NE.OR P0, PT, R3, RZ, !P0 ;  /* 0x000000ff0300720c */ /* 0x000fe20004705670 */
[----:B------:R-:W-:Y:S01]  /*a5a0*/  BSSY B0, `(.L_x_60) ;  /* 0x00000c0000007945 */ /* 0x000fe20003800000 */
[----:B------:R-:W-:Y:S01]  /*a5b0*/  USHF.L.U32 UR6, UR6, UR5, URZ ;  /* 0x0000000506067299 */ /* 0x000fe2000800063f */
[----:B------:R-:W-:Y:S01]  /*a5c0*/  IMAD.MOV.U32 R13, RZ, RZ, 0x1 ;  /* 0x00000001ff0d7424 */ /* 0x000fe200078e00ff */
[----:B------:R-:W-:Y:S01]  /*a5d0*/  LOP3.LUT R11, R19, 0x2, RZ, 0xfc, !PT ;  /* 0x00000002130b7812 */ /* 0x000fe200078efcff */
[----:B------:R-:W-:Y:S01]  /*a5e0*/  IMAD.MOV.U32 R12, RZ, RZ, RZ ;  /* 0x000000ffff0c7224 */ /* 0x000fe200078e00ff */
[----:B------:R-:W-:Y:S01]  /*a5f0*/  ULDC UR4, c[0x0][0x600] ;  /* 0x0001800000047ab9 */ /* 0x000fe20000000800 */
[----:B------:R-:W-:Y:S01]  /*a600*/  UMOV UR7, 0x1 ;  /* 0x0000000100077882 */ /* 0x000fe20000000000 */
[----:B------:R-:W-:-:S02]  /*a610*/  UIADD3 UR15, UR4, -0x1, URZ ;  /* 0xffffffff040f7890 */ /* 0x000fc4000fffe03f */
[----:B------:R-:W-:Y:S02]  /*a620*/  USHF.L.U32 UR17, UR7, UR5, URZ ;  /* 0x0000000507117299 */ /* 0x000fe4000800063f */
[----:B------:R-:W-:Y:S01]  /*a630*/  ULOP3.LUT UR16, URZ, UR6, URZ, 0x33, !UPT ;  /* 0x000000063f107292 */ /* 0x000fe2000f8e333f */
[----:B------:R-:W-:Y:S01]  /*a640*/  ULDC.64 UR20, c[0x0][0x198] ;  /* 0x0000660000147ab9 */ /* 0x000fe20000000a00 */
[----:B0-----:R-:W-:-:S05]  /*a650*/  VIADD R0, R0, 0x3f ;  /* 0x0000003f00007836 */ /* 0x001fca0000000000 */
[----:B------:R-:W-:-:S04]  /*a660*/  SHF.R.S32.HI R5, RZ, 0x1f, R0 ;  /* 0x0000001fff057819 */ /* 0x000fc80000011400 */
[----:B------:R-:W-:Y:S01]  /*a670*/  LEA.HI R3, R5, R0, RZ, 0x6 ;  /* 0x0000000005037211 */ /* 0x000fe200078f30ff */
[----:B------:R-:W-:-:S03]  /*a680*/  IMAD.MOV.U32 R0, RZ, RZ, 0x1 ;  /* 0x00000001ff007424 */ /* 0x000fc600078e00ff */
[----:B------:R-:W-:-:S05]  /*a690*/  SHF.R.S32.HI R3, RZ, 0x6, R3 ;  /* 0x00000006ff037819 */ /* 0x000fca0000011403 */
[----:B------:R-:W-:-:S07]  /*a6a0*/  VIADD R10, R3, 0x1 ;  /* 0x00000001030a7836 */ /* 0x000fce0000000000 */
.L_x_72:
[----:B------:R-:W-:-:S03]  /*a6b0*/  UMOV UR4, 0xffffffff ;  /* 0xffffffff00047882 */ /* 0x000fc60000000000 */
[----:B------:R-:W-:Y:S05]  /*a6c0*/  BRA.DIV UR4, `(.L_x_61) ;  /* 0x00000012040c7947 */ /* 0x000fea000b800000 */
[----:B------:R-:W-:-:S13]  /*a6d0*/  ELECT P6, URZ, PT ;  /* 0x00000000003f782f */ /* 0x000fda00038c0000 */
.L_x_86:
[----:B------:R-:W0:Y:S01]  /*a6e0*/  LDC R4, c[0x0][0x28c] ;  /* 0x0000a300ff047b82 */ /* 0x000e220000000800 */
[----:B------:R-:W-:Y:S01]  /*a6f0*/  BSSY B1, `(.L_x_62) ;  /* 0x0000037000017945 */ /* 0x000fe20003800000 */
[----:B0-----:R-:W-:-:S13]  /*a700*/  ISETP.LT.OR P6, PT, R4, 0x1, !P6 ;  /* 0x000000010400780c */ /* 0x001fda00077c1670 */
[----:B------:R-:W-:Y:S05]  /*a710*/  @P6 BRA `(.L_x_63) ;  /* 0x0000000000d06947 */ /* 0x000fea0003800000 */
[----:B------:R-:W-:Y:S02]  /*a720*/  IMAD R20, R20, 0x50, RZ ;  /* 0x0000005014147824 */ /* 0x000fe400078e02ff */
[----:B------:R-:W-:Y:S02]  /*a730*/  IMAD R15, R9, 0x180, RZ ;  /* 0x00000180090f7824 */ /* 0x000fe400078e02ff */
[----:B------:R-:W-:Y:S02]  /*a740*/  IMAD.MOV.U32 R18, RZ, RZ, RZ ;  /* 0x000000ffff127224 */ /* 0x000fe400078e00ff */
[----:B------:R-:W-:Y:S02]  /*a750*/  IMAD.MOV.U32 R4, RZ, RZ, R10 ;  /* 0x000000ffff047224 */ /* 0x000fe400078e000a */
[----:B------:R-:W-:Y:S02]  /*a760*/  IMAD.MOV.U32 R5, RZ, RZ, R0 ;  /* 0x000000ffff057224 */ /* 0x000fe400078e0000 */
[----:B------:R-:W-:-:S07]  /*a770*/  IMAD.MOV.U32 R6, RZ, RZ, R12 ;  /* 0x000000ffff067224 */ /* 0x000fce00078e000c */
.L_x_67:
[----:B------:R-:W0:Y:S01]  /*a780*/  S2R R14, SR_CgaCtaId ;  /* 0x00000000000e7919 */ /* 0x000e220000008800 */
[----:B------:R-:W-:Y:S01]  /*a790*/  MOV R7, 0x400 ;  /* 0x0000040000077802 */ /* 0x000fe20000000f00 */
[----:B------:R-:W1:Y:S03]  /*a7a0*/  @!P2 LDC R9, c[0x0][0x500] ;  /* 0x00014000ff09ab82 */ /* 0x000e660000000800 */
[----:B0-----:R-:W-:Y:S02]  /*a7b0*/  LEA R21, R14, R7, 0x18 ;  /* 0x000000070e157211 */ /* 0x001fe400078ec0ff */
[----:B------:R-:W-:-:S03]  /*a7c0*/  SHF.L.U32 R7, R5, 0x1f, RZ ;  /* 0x0000001f05077819 */ /* 0x000fc600000006ff */
[----:B------:R-:W-:-:S04]  /*a7d0*/  IMAD R14, R6, 0x8, R21 ;  /* 0x00000008060e7824 */ /* 0x000fc800078e0215 */
[----:B------:R-:W0:Y:S02]  /*a7e0*/  SYNCS.PHASECHK.TRANS64.TRYWAIT P1, [R14+URZ+0x38], R7 ;  /* 0x000038070e0075a7 */ /* 0x000e24000802017f */
[----:B01----:R-:W-:Y:S05]  /*a7f0*/  @!P1 BRA `(.L_x_64) ;  /* 0x0000000c00e09947 */ /* 0x003fea0003800000 */
.L_x_87:
[----:B0-----:R-:W-:Y:S01]  /*a800*/  PRMT R7, R11, 0x9910, RZ ;  /* 0x000099100b077816 */ /* 0x001fe200000000ff */
[----:B------:R0:W-:Y:S03]  /*a810*/  @!P2 SYNCS.ARRIVE.TRANS64 RZ, [R14+URZ], R9 ;  /* 0x000000090effa9a7 */ /* 0x0001e6000800003f */
[----:B------:R-:W-:-:S13]  /*a820*/  ISETP.NE.AND P1, PT, R7, 0x2, PT ;  /* 0x000000020700780c */ /* 0x000fda0003f25270 */
[----:B0-----:R-:W-:Y:S05]  /*a830*/  @P1 BRA `(.L_x_65) ;  /* 0x0000000000041947 */ /* 0x001fea0003800000 */
[----:B------:R-:W-:Y:S01]  /*a840*/  BPT.TRAP 0x1 ;  /* 0x000000040000795c */ /* 0x000fe20000300000 */
.L_x_65:
[----:B------:R-:W-:Y:S05]  /*a850*/  @P0 BRA `(.L_x_66) ;  /* 0x0000000000040947 */ /* 0x000fea0003800000 */
[----:B------:R-:W-:Y:S01]  /*a860*/  BPT.TRAP 0x1 ;  /* 0x000000040000795c */ /* 0x000fe20000300000 */
.L_x_66:
[--C-:B------:R-:W-:Y:S01]  /*a870*/  IMAD R7, R6, 0x6000, R21.reuse ;  /* 0x0000600006077824 */ /* 0x100fe200078e0215 */
[----:B------:R-:W-:Y:S01]  /*a880*/  R2UR UR9, R14 ;  /* 0x000000000e0972ca */ /* 0x000fe200000e0000 */
[----:B------:R-:W-:Y:S01]  /*a890*/  IMAD R21, R6, 0x1400, R21 ;  /* 0x0000140006157824 */ /* 0x000fe200078e0215 */
[----:B------:R-:W-:Y:S01]  /*a8a0*/  UIADD3 UR4, UP0, UR20, 0xf0, URZ ;  /* 0x000000f014047890 */ /* 0x000fe2000ff1e03f */
[----:B------:R-:W-:Y:S01]  /*a8b0*/  VIADD R4, R4, 0xffffffff ;  /* 0xffffffff04047836 */ /* 0x000fe20000000000 */
[----:B------:R-:W-:Y:S01]  /*a8c0*/  R2UR UR5, R7 ;  /* 0x00000000070572ca */ /* 0x000fe200000e0000 */
[----:B------:R-:W-:Y:S01]  /*a8d0*/  UIADD3 UR22, UP1, UR20, 0x1f0, URZ ;  /* 0x000001f014167890 */ /* 0x000fe2000ff3e03f */
[----:B------:R-:W-:Y:S01]  /*a8e0*/  R2UR UR8, R21 ;  /* 0x00000000150872ca */ /* 0x000fe200000e0000 */
[----:B------:R-:W-:Y:S01]  /*a8f0*/  VIADD R6, R6, 0x1 ;  /* 0x0000000106067836 */ /* 0x000fe20000000000 */
[----:B------:R-:W-:Y:S01]  /*a900*/  R2UR UR11, R15 ;  /* 0x000000000f0b72ca */ /* 0x000fe200000e0000 */
[----:B------:R-:W-:Y:S01]  /*a910*/  UIADD3.X UR23, URZ, UR21, URZ, UP1, !UPT ;  /* 0x000000153f177290 */ /* 0x000fe20008ffe43f */
[----:B------:R-:W-:Y:S01]  /*a920*/  R2UR UR10, R18 ;  /* 0x00000000120a72ca */ /* 0x000fe200000e0000 */
[----:B------:R-:W-:Y:S01]  /*a930*/  UMOV UR6, 0x0 ;  /* 0x0000000000067882 */ /* 0x000fe20000000000 */
[----:B------:R-:W-:Y:S01]  /*a940*/  R2UR UR12, R8 ;  /* 0x00000000080c72ca */ /* 0x000fe200000e0000 */
[----:B------:R-:W-:Y:S01]  /*a950*/  UMOV UR7, 0x10000000 ;  /* 0x1000000000077882 */ /* 0x000fe20000000000 */
[----:B------:R-:W-:Y:S01]  /*a960*/  R2UR UR18, R20 ;  /* 0x00000000141272ca */ /* 0x000fe200000e0000 */
[----:B------:R-:W-:Y:S01]  /*a970*/  VIADD R18, R18, 0x40 ;  /* 0x0000004012127836 */ /* 0x000fe20000000000 */
[----:B------:R-:W-:Y:S01]  /*a980*/  ISETP.GT.AND P3, PT, R4, 0x1, PT ;  /* 0x000000010400780c */ /* 0x000fe20003f64270 */
[----:B------:R-:W-:Y:S01]  /*a990*/  UIADD3 UR13, UR5, 0x180, URZ ;  /* 0x00000180050d7890 */ /* 0x000fe2000fffe03f */
[----:B------:R-:W-:Y:S01]  /*a9a0*/  ISETP.NE.AND P1, PT, R6, 0x7, PT ;  /* 0x000000070600780c */ /* 0x000fe20003f25270 */
[----:B------:R-:W-:-:S02]  /*a9b0*/  UIADD3.X UR5, URZ, UR21, URZ, UP0, !UPT ;  /* 0x000000153f057290 */ /* 0x000fc400087fe43f */
[----:B------:R-:W-:Y:S01]  /*a9c0*/  UIADD3 UR14, UR8, 0x2a180, URZ ;  /* 0x0002a180080e7890 */ /* 0x000fe2000fffe03f */
[----:B------:R-:W-:Y:S02]  /*a9d0*/  SEL R14, RZ, 0x1, P1 ;  /* 0x00000001ff0e7807 */ /* 0x000fe40000800000 */
[----:B------:R-:W-:Y:S01]  /*a9e0*/  UMOV UR8, UR13 ;  /* 0x0000000d00087c82 */ /* 0x000fe20008000000 */
[----:B------:R-:W-:Y:S02]  /*a9f0*/  SEL R6, R6, RZ, P1 ;  /* 0x000000ff06067207 */ /* 0x000fe40000800000 */
[----:B------:R-:W-:Y:S01]  /*aa00*/  LOP3.LUT R5, R5, R14, RZ, 0x3c, !PT ;  /* 0x0000000e05057212 */ /* 0x000fe200078e3cff */
[----:B------:R0:W-:Y:S02]  /*aa10*/  UTMALDG.3D [UR8], [UR4], desc[UR6] ;  /* 0x00000608040075b4 */ /* 0x0001e40008011000 */
[----:B0-----:R-:W-:Y:S01]  /*aa20*/  UMOV UR8, UR14 ;  /* 0x0000000e00087c82 */ /* 0x001fe20008000000 */
[----:B------:R-:W-:-:S02]  /*aa30*/  UMOV UR11, UR18 ;  /* 0x00000012000b7c82 */ /* 0x000fc40008000000 */
[----:B------:R0:W-:Y:S02]  /*aa40*/  UTMALDG.3D [UR8], [UR22], desc[UR6] ;  /* 0x00000608160075b4 */ /* 0x0001e40008011000 */
[----:B0-----:R-:W-:Y:S05]  /*aa50*/  @P3 BRA `(.L_x_67) ;  /* 0xfffffffc00483947 */ /* 0x001fea000383ffff */
.L_x_63:
[----:B------:R-:W-:Y:S05]  /*aa60*/  BSYNC B1 ;  /* 0x0000000000017941 */ /* 0x000fea0003800000 */
.L_x_62:
[----:B------:R-:W-:Y:S01]  /*aa70*/  LOP3.LUT P4, RZ, R13, 0xff, RZ, 0xc0, !PT ;  /* 0x000000ff0dff7812 */ /* 0x000fe2000788c0ff */
[C---:B------:R-:W-:Y:S01]  /*aa80*/  IMAD.IADD R12, R3.reuse, 0x1, R12 ;  /* 0x00000001030c7824 */ /* 0x040fe200078e020c */
[----:B------:R-:W-:Y:S01]  /*aa90*/  ULDC.64 UR4, c[0x0][0x650] ;  /* 0x0001940000047ab9 */ /* 0x000fe20000000a00 */
[C---:B------:R-:W-:Y:S01]  /*aaa0*/  ISETP.GE.U32.AND P3, PT, R3.reuse, 0x7, PT ;  /* 0x000000070300780c */ /* 0x040fe20003f66070 */
[----:B------:R-:W-:Y:S01]  /*aab0*/  BSSY B1, `(.L_x_68) ;  /* 0x000006c000017945 */ /* 0x000fe20003800000 */
[C---:B------:R-:W-:Y:S01]  /*aac0*/  IMAD.WIDE.U32 R4, R12.reuse, 0x24924925, RZ ;  /* 0x249249250c047825 */ /* 0x040fe200078e00ff */
[C---:B------:R-:W-:Y:S02]  /*aad0*/  ISETP.GT.U32.AND P1, PT, R12.reuse, 0x6, PT ;  /* 0x000000060c00780c */ /* 0x040fe40003f24070 */
[----:B------:R-:W-:Y:S01]  /*aae0*/  PRMT R13, RZ, 0x7610, R13 ;  /* 0x00007610ff0d7816 */ /* 0x000fe2000000000d */
[----:B------:R-:W-:Y:S01]  /*aaf0*/  IMAD.IADD R4, R12, 0x1, -R5 ;  /* 0x000000010c047824 */ /* 0x000fe200078e0a05 */
[----:B------:R-:W-:Y:S01]  /*ab00*/  ISETP.LT.U32.AND P1, PT, R3, 0x7, P1 ;  /* 0x000000070300780c */ /* 0x000fe20000f21070 */
[----:B------:R-:W-:-:S02]  /*ab10*/  IMAD.MOV.U32 R9, RZ, RZ, -0x1 ;  /* 0xffffffffff097424 */ /* 0x000fc400078e00ff */
[----:B------:R-:W0:Y:S01]  /*ab20*/  @P4 S2R R7, SR_CgaCtaId ;  /* 0x0000000000074919 */ /* 0x000e220000008800 */
[----:B------:R-:W-:Y:S01]  /*ab30*/  @P4 MOV R6, 0x400 ;  /* 0x0000040000064802 */ /* 0x000fe20000000f00 */
[----:B------:R-:W-:Y:S01]  /*ab40*/  IMAD.MOV.U32 R20, RZ, RZ, -0x1 ;  /* 0xffffffffff147424 */ /* 0x000fe200078e00ff */
[----:B------:R-:W-:Y:S01]  /*ab50*/  LEA.HI R4, R4, R5, RZ, 0x1f ;  /* 0x0000000504047211 */ /* 0x000fe200078ff8ff */
[----:B------:R-:W-:-:S03]  /*ab60*/  IMAD.MOV.U32 R8, RZ, RZ, -0x1 ;  /* 0xffffffffff087424 */ /* 0x000fc600078e00ff */
[--C-:B------:R-:W-:Y:S02]  /*ab70*/  SHF.R.U32.HI R5, RZ, 0x2, R4.reuse ;  /* 0x00000002ff057819 */ /* 0x100fe40000011604 */
[----:B------:R-:W-:-:S03]  /*ab80*/  PRMT R4, RZ, 0x7610, R4 ;  /* 0x00007610ff047816 */ /* 0x000fc60000000004 */
[----:B------:R-:W-:Y:S01]  /*ab90*/  IMAD R12, R5, -0x7, R12 ;  /* 0xfffffff9050c7824 */ /* 0x000fe200078e020c */
[----:B0-----:R-:W-:Y:S02]  /*aba0*/  @P4 LEA R6, R7, R6, 0x18 ;  /* 0x0000000607064211 */ /* 0x001fe400078ec0ff */
[----:B------:R-:W-:Y:S02]  /*abb0*/  SEL R7, RZ, 0x1, !P1 ;  /* 0x00000001ff077807 */ /* 0x000fe40004800000 */
[----:B------:R-:W-:Y:S01]  /*abc0*/  IADD3 R16, P1, R16, UR36, RZ ;  /* 0x0000002410107c10 */ /* 0x000fe2000ff3e0ff */
[----:B------:R0:W-:Y:S01]  /*abd0*/  @P4 SYNCS.ARRIVE.TRANS64.A1T0 RZ, [R6+URZ+0x88], RZ ;  /* 0x000088ff06ff49a7 */ /* 0x0001e2000810003f */
[----:B------:R-:W-:Y:S02]  /*abe0*/  LOP3.LUT R0, R0, R7, RZ, 0x3c, !PT ;  /* 0x0000000700007212 */ /* 0x000fe400078e3cff */
[----:B------:R-:W-:Y:S02]  /*abf0*/  IADD3.X R17, R17, UR40, RZ, P1, !PT ;  /* 0x0000002811117c10 */ /* 0x000fe40008ffe4ff */
[----:B------:R-:W-:-:S02]  /*ac00*/  ISETP.GE.U32.AND P1, PT, R16, UR4, PT ;  /* 0x0000000410007c0c */ /* 0x000fc4000bf26070 */
[----:B------:R-:W-:Y:S02]  /*ac10*/  @P3 LOP3.LUT R0, R0, 0x1, R5, 0x78, !PT ;  /* 0x0000000100003812 */ /* 0x000fe400078e7805 */
[----:B------:R-:W-:-:S13]  /*ac20*/  ISETP.GE.U32.AND.EX P1, PT, R17, UR5, PT, P1 ;  /* 0x0000000511007c0c */ /* 0x000fda000bf26110 */
[----:B0-----:R-:W-:Y:S05]  /*ac30*/  @P1 BRA `(.L_x_69) ;  /* 0x00000004004c1947 */ /* 0x001fea0003800000 */
[----:B------:R-:W-:Y:S01]  /*ac40*/  ULDC.64 UR4, c[0x0][0x628] ;  /* 0x00018a0000047ab9 */ /* 0x000fe20000000a00 */
[----:B------:R-:W0:Y:S01]  /*ac50*/  S2R R15, SR_CTAID.X ;  /* 0x00000000000f7919 */ /* 0x000e220000002500 */
[----:B------:R-:W-:Y:S01]  /*ac60*/  ISETP.NE.U32.AND P1, PT, RZ, UR4, PT ;  /* 0x00000004ff007c0c */ /* 0x000fe2000bf25070 */
[----:B------:R-:W-:Y:S01]  /*ac70*/  ULDC UR7, c[0x0][0x630] ;  /* 0x00018c0000077ab9 */ /* 0x000fe20000000800 */
[----:B------:R-:W-:Y:S01]  /*ac80*/  IMAD.MOV.U32 R4, RZ, RZ, R16 ;  /* 0x000000ffff047224 */ /* 0x000fe200078e0010 */
[----:B------:R-:W1:Y:S01]  /*ac90*/  S2R R14, SR_CTAID.Y ;  /* 0x00000000000e7919 */ /* 0x000e620000002600 */
[----:B------:R-:W-:Y:S01]  /*aca0*/  ISETP.NE.AND.EX P1, PT, RZ, UR5, PT, P1 ;  /* 0x00000005ff007c0c */ /* 0x000fe2000bf25310 */
[----:B------:R-:W-:-:S12]  /*acb0*/  IMAD.MOV.U32 R5, RZ, RZ, R17 ;  /* 0x000000ffff057224 */ /* 0x000fd800078e0011 */
[----:B------:R-:W-:Y:S05]  /*acc0*/  @!P1 BRA `(.L_x_70) ;  /* 0x0000000000289947 */ /* 0x000fea0003800000 */
[----:B------:R-:W-:Y:S02]  /*acd0*/  ULDC UR6, c[0x0][0x634] ;  /* 0x00018d0000067ab9 */ /* 0x000fe40000000800 */
[----:B------:R-:W-:-:S05]  /*ace0*/  IADD3 R9, P1, R16, UR6, RZ ;  /* 0x0000000610097c10 */ /* 0x000fca000ff3e0ff */
[----:B------:R-:W-:-:S04]  /*acf0*/  IMAD.X R21, RZ, RZ, R17, P1 ;  /* 0x000000ffff157224 */ /* 0x000fc800008e0611 */
[----:B------:R-:W-:-:S04]  /*ad00*/  IMAD.WIDE.U32 R6, R21, UR4, RZ ;  /* 0x0000000415067c25 */ /* 0x000fc8000f8e00ff */
[----:B------:R-:W-:-:S04]  /*ad10*/  IMAD.WIDE.U32 R6, P1, R9, UR5, R6 ;  /* 0x0000000509067c25 */ /* 0x000fc8000f820006 */
[----:B------:R-:W-:-:S04]  /*ad20*/  IMAD.WIDE.U32 R8, R9, UR4, RZ ;  /* 0x0000000409087c25 */ /* 0x000fc8000f8e00ff */
[----:B------:R-:W-:Y:S01]  /*ad30*/  IMAD.X R5, RZ, RZ, RZ, P1 ;  /* 0x000000ffff057224 */ /* 0x000fe200008e06ff */
[----:B------:R-:W-:Y:S01]  /*ad40*/  IADD3 RZ, P1, R9, R6, RZ ;  /* 0x0000000609ff7210 */ /* 0x000fe20007f3e0ff */
[----:B------:R-:W-:-:S04]  /*ad50*/  IMAD.MOV.U32 R4, RZ, RZ, R7 ;  /* 0x000000ffff047224 */ /* 0x000fc800078e0007 */
[----:B------:R-:W-:-:S08]  /*ad60*/  IMAD.WIDE.U32.X R4, R21, UR5, R4, P1 ;  /* 0x0000000515047c25 */ /* 0x000fd000088e0404 */
.L_x_70:
[--C-:B------:R-:W-:Y:S01]  /*ad70*/  SHF.R.U64 R8, R4, UR7, R5.reuse ;  /* 0x0000000704087c19 */ /* 0x100fe20008001205 */
[----:B------:R-:W-:Y:S01]  /*ad80*/  ULDC.64 UR4, c[0x0][0x620] ;  /* 0x0001880000047ab9 */ /* 0x000fe20000000a00 */
[----:B------:R-:W-:Y:S01]  /*ad90*/  SHF.R.U32.HI R4, RZ, UR7, R5 ;  /* 0x00000007ff047c19 */ /* 0x000fe20008011605 */
[----:B------:R-:W2:Y:S01]  /*ada0*/  LDC R24, c[0x0][0x144] ;  /* 0x00005100ff187b82 */ /* 0x000ea20000000800 */
[----:B------:R-:W-:Y:S01]  /*adb0*/  IADD3 R7, P1, RZ, -R8, RZ ;  /* 0x80000008ff077210 */ /* 0x000fe20007f3e0ff */
[----:B------:R-:W-:Y:S01]  /*adc0*/  ULDC.64 UR8, c[0x0][0x640] ;  /* 0x0001900000087ab9 */ /* 0x000fe20000000a00 */
[----:B0-----:R-:W-:Y:S01]  /*add0*/  I2FP.F32.U32 R9, R15 ;  /* 0x0000000f00097245 */ /* 0x001fe20000201000 */
[----:B------:R-:W-:Y:S02]  /*ade0*/  ULDC UR6, c[0x0][0x608] ;  /* 0x0001820000067ab9 */ /* 0x000fe40000000800 */
[----:B------:R-:W-:Y:S01]  /*adf0*/  IMAD.X R4, RZ, RZ, ~R4, P1 ;  /* 0x000000ffff047224 */ /* 0x000fe200008e0e04 */
[----:B------:R-:W-:Y:S01]  /*ae00*/  ISETP.NE.U32.AND P1, PT, RZ, UR8, PT ;  /* 0x00000008ff007c0c */ /* 0x000fe2000bf25070 */
[----:B------:R-:W0:Y:S02]  /*ae10*/  LDC R21, c[0x0][0x148] ;  /* 0x00005200ff157b82 */ /* 0x000e240000000800 */
[----:B------:R-:W-:Y:S01]  /*ae20*/  IMAD R6, R4, UR4, RZ ;  /* 0x0000000404067c24 */ /* 0x000fe2000f8e02ff */
[----:B------:R-:W-:Y:S01]  /*ae30*/  ISETP.NE.AND.EX P1, PT, RZ, UR9, PT, P1 ;  /* 0x00000009ff007c0c */ /* 0x000fe2000bf25310 */
[----:B------:R-:W-:Y:S01]  /*ae40*/  IMAD.WIDE.U32 R4, R7, UR4, R16 ;  /* 0x0000000407047c25 */ /* 0x000fe2000f8e0010 */
[----:B------:R-:W-:-:S03]  /*ae50*/  ULDC UR4, c[0x0][0x150] ;  /* 0x0000540000047ab9 */ /* 0x000fc60000000800 */
[----:B------:R-:W-:Y:S02]  /*ae60*/  IMAD R7, R7, UR5, R6 ;  /* 0x0000000507077c24 */ /* 0x000fe4000f8e0206 */
[----:B------:R-:W-:Y:S01]  /*ae70*/  FMUL R6, R9, UR4 ;  /* 0x0000000409067c20 */ /* 0x000fe20008400000 */
[----:B------:R-:W-:Y:S01]  /*ae80*/  ULDC UR4, c[0x0][0x618] ;  /* 0x0001860000047ab9 */ /* 0x000fe20000000800 */
[----:B------:R-:W-:Y:S01]  /*ae90*/  ULDC UR5, c[0x0][0x154] ;  /* 0x0000550000057ab9 */ /* 0x000fe20000000800 */
[----:B------:R-:W-:-:S03]  /*aea0*/  IMAD.IADD R5, R5, 0x1, R7 ;  /* 0x0000000105057824 */ /* 0x000fc600078e0207 */
[----:B------:R-:W3:Y:S02]  /*aeb0*/  F2I.U32.TRUNC.NTZ R6, R6 ;  /* 0x0000000600067305 */ /* 0x000ee4000020f000 */
[----:B------:R-:W-:Y:S02]  /*aec0*/  SHF.R.U64 R9, R4, UR4, R5 ;  /* 0x0000000404097c19 */ /* 0x000fe40008001205 */
[----:B-1----:R-:W-:-:S05]  /*aed0*/  I2FP.F32.U32 R4, R14 ;  /* 0x0000000e00047245 */ /* 0x002fca0000201000 */
[----:B------:R-:W-:Y:S01]  /*aee0*/  FMUL R22, R4, UR5 ;  /* 0x0000000504167c20 */ /* 0x000fe20008400000 */
[----:B------:R-:W-:Y:S01]  /*aef0*/  SHF.R.U32.HI R4, RZ, UR4, R5 ;  /* 0x00000004ff047c19 */ /* 0x000fe20008011605 */
[----:B------:R-:W-:-:S03]  /*af00*/  ULDC UR4, c[0x0][0x658] ;  /* 0x0001960000047ab9 */ /* 0x000fc60000000800 */
[--C-:B------:R-:W-:Y:S01]  /*af10*/  SHF.R.U64 R20, R9, UR6, R4.reuse ;  /* 0x0000000609147c19 */ /* 0x100fe20008001204 */
[----:B------:R-:W1:Y:S01]  /*af20*/  F2I.U32.TRUNC.NTZ R22, R22 ;  /* 0x0000001600167305 */ /* 0x000e62000020f000 */
[----:B------:R-:W-:Y:S01]  /*af30*/  SHF.R.U32.HI R5, RZ, UR6, R4 ;  /* 0x00000006ff057c19 */ /* 0x000fe20008011604 */
[----:B---3--:R-:W-:-:S03]  /*af40*/  IMAD.MOV R6, RZ, RZ, -R6 ;  /* 0x000000ffff067224 */ /* 0x008fc600078e0a06 */
[----:B------:R-:W-:Y:S01]  /*af50*/  SHF.R.U64 R18, R20, UR4, R5 ;  /* 0x0000000414127c19 */ /* 0x000fe20008001205 */
[----:B--2---:R-:W-:Y:S01]  /*af60*/  IMAD R15, R24, R6, R15 ;  /* 0x00000006180f7224 */ /* 0x004fe200078e020f */
[----:B------:R-:W-:-:S03]  /*af70*/  SHF.R.U32.HI R23, RZ, UR4, R5 ;  /* 0x00000004ff177c19 */ /* 0x000fc60008011605 */
[----:B------:R-:W-:Y:S02]  /*af80*/  IMAD.MOV.U32 R4, RZ, RZ, R18 ;  /* 0x000000ffff047224 */ /* 0x000fe400078e0012 */
[----:B------:R-:W-:Y:S01]  /*af90*/  IMAD.MOV.U32 R5, RZ, RZ, R23 ;  /* 0x000000ffff057224 */ /* 0x000fe200078e0017 */
[----:B-1----:R-:W-:Y:S06]  /*afa0*/  @!P1 BRA `(.L_x_71) ;  /* 0x0000000000289947 */ /* 0x002fec0003800000 */
[----:B------:R-:W-:Y:S02]  /*afb0*/  ULDC UR4, c[0x0][0x64c] ;  /* 0x0001930000047ab9 */ /* 0x000fe40000000800 */
[----:B------:R-:W-:-:S05]  /*afc0*/  IADD3 R5, P1, R18, UR4, RZ ;  /* 0x0000000412057c10 */ /* 0x000fca000ff3e0ff */
[----:B------:R-:W-:-:S04]  /*afd0*/  IMAD.X R23, RZ, RZ, R23, P1 ;  /* 0x000000ffff177224 */ /* 0x000fc800008e0617 */
[----:B------:R-:W-:-:S04]  /*afe0*/  IMAD.WIDE.U32 R6, R23, UR8, RZ ;  /* 0x0000000817067c25 */ /* 0x000fc8000f8e00ff */
[----:B------:R-:W-:-:S04]  /*aff0*/  IMAD.WIDE.U32 R6, P1, R5, UR9, R6 ;  /* 0x0000000905067c25 */ /* 0x000fc8000f820006 */
[----:B------:R-:W-:-:S04]  /*b000*/  IMAD.WIDE.U32 R4, R5, UR8, RZ ;  /* 0x0000000805047c25 */ /* 0x000fc8000f8e00ff */
[----:B------:R-:W-:Y:S01]  /*b010*/  IMAD.MOV.U32 R4, RZ, RZ, R7 ;  /* 0x000000ffff047224 */ /* 0x000fe200078e0007 */
[----:B------:R-:W-:Y:S01]  /*b020*/  IADD3 RZ, P3, R5, R6, RZ ;  /* 0x0000000605ff7210 */ /* 0x000fe20007f7e0ff */
[----:B------:R-:W-:-:S04]  /*b030*/  IMAD.X R5, RZ, RZ, RZ, P1 ;  /* 0x000000ffff057224 */ /* 0x000fc800008e06ff */
[----:B------:R-:W-:-:S08]  /*b040*/  IMAD.WIDE.U32.X R4, R23, UR9, R4, P3 ;  /* 0x0000000917047c25 */ /* 0x000fd000098e0404 */
.L_x_71:
[----:B------:R-:W-:Y:S01]  /*b050*/  ISETP.NE.AND P1, PT, R2, 0x1, PT ;  /* 0x000000010200780c */ /* 0x000fe20003f25270 */
[----:B------:R-:W-:Y:S01]  /*b060*/  ULDC UR4, c[0x0][0x648] ;  /* 0x0001920000047ab9 */ /* 0x000fe20000000800 */
[----:B------:R-:W-:Y:S01]  /*b070*/  LOP3.LUT R20, R20, UR16, RZ, 0xc0, !PT ;  /* 0x0000001014147c12 */ /* 0x000fe2000f8ec0ff */
[----:B------:R-:W-:Y:S01]  /*b080*/  IMAD.MOV R22, RZ, RZ, -R22 ;  /* 0x000000ffff167224 */ /* 0x000fe200078e0a16 */
[----:B------:R-:W-:Y:S01]  /*b090*/  SHF.R.U64 R5, R4, UR4, R5 ;  /* 0x0000000404057c19 */ /* 0x000fe20008001205 */
[----:B------:R-:W-:Y:S01]  /*b0a0*/  ULDC UR4, c[0x0][0x638] ;  /* 0x00018e0000047ab9 */ /* 0x000fe20000000800 */
[----:B------:R-:W-:Y:S01]  /*b0b0*/  LOP3.LUT R9, R9, UR15, RZ, 0xc0, !PT ;  /* 0x0000000f09097c12 */ /* 0x000fe2000f8ec0ff */
[----:B------:R-:W-:Y:S01]  /*b0c0*/  ULDC UR5, c[0x0][0x610] ;  /* 0x0001840000057ab9 */ /* 0x000fe20000000800 */
[----:B------:R-:W-:Y:S02]  /*b0d0*/  IMAD.MOV.U32 R4, RZ, RZ, 0x1 ;  /* 0x00000001ff047424 */ /* 0x000fe400078e00ff */
[----:B------:R-:W-:-:S02]  /*b0e0*/  IMAD.MOV R7, RZ, RZ, -R5 ;  /* 0x000000ffff077224 */ /* 0x000fc400078e0a05 */
[----:B------:R-:W-:Y:S02]  /*b0f0*/  IMAD R20, R5, UR17, R20 ;  /* 0x0000001105147c24 */ /* 0x000fe4000f8e0214 */
[----:B0-----:R-:W-:Y:S02]  /*b100*/  @P1 IMAD R15, R21, R22, R14 ;  /* 0x00000016150f1224 */ /* 0x001fe400078e020e */
[----:B------:R-:W-:Y:S01]  /*b110*/  IMAD R18, R7, UR4, R18 ;  /* 0x0000000407127c24 */ /* 0x000fe2000f8e0212 */
[----:B------:R-:W-:Y:S01]  /*b120*/  ULDC UR4, c[0x0][0x600] ;  /* 0x0001800000047ab9 */ /* 0x000fe20000000800 */
[----:B------:R-:W-:Y:S02]  /*b130*/  IMAD R15, R20, UR5, R15 ;  /* 0x00000005140f7c24 */ /* 0x000fe4000f8e020f */
[----:B------:R-:W-:-:S05]  /*b140*/  IMAD R18, R18, UR4, R9 ;  /* 0x0000000412127c24 */ /* 0x000fca000f8e0209 */
[----:B------:R-:W-:Y:S02]  /*b150*/  SEL R20, R18, R15, !P1 ;  /* 0x0000000f12147207 */ /* 0x000fe40004800000 */
[----:B------:R-:W-:-:S07]  /*b160*/  SEL R9, R15, R18, !P1 ;  /* 0x000000120f097207 */ /* 0x000fce0004800000 */
.L_x_69:
[----:B------:R-:W-:Y:S05]  /*b170*/  BSYNC B1 ;  /* 0x0000000000017941 */ /* 0x000fea0003800000 */
.L_x_68:
[----:B------:R-:W-:-:S13]  /*b180*/  LOP3.LUT P1, RZ, R4, 0xff, RZ, 0xc0, !PT ;  /* 0x000000ff04ff7812 */ /* 0x000fda000782c0ff */
[----:B------:R-:W-:Y:S05]  /*b190*/  @P1 BRA `(.L_x_72) ;  /* 0xfffffff400441947 */ /* 0x000fea000383ffff */
[----:B------:R-:W-:Y:S05]  /*b1a0*/  BSYNC B0 ;  /* 0x0000000000007941 */ /* 0x000fea0003800000 */
.L_x_60:
[----:B------:R-:W-:-:S03]  /*b1b0*/  UMOV UR4, 0xffffffff ;  /* 0xffffffff00047882 */ /* 0x000fc60000000000 */
[----:B------:R-:W-:Y:S05]  /*b1c0*/  BRA.DIV UR4, `(.L_x_73) ;  /* 0x0000000604807947 */ /* 0x000fea000b800000 */
[----:B------:R-:W-:-:S13]  /*b1d0*/  ELECT P6, URZ, PT ;  /* 0x00000000003f782f */ /* 0x000fda00038c0000 */
.L_x_90:
[----:B------:R-:W-:Y:S04]  /*b1e0*/  BSSY B0, `(.L_x_74) ;  /* 0x0000046000007945 */ /* 0x000fe80003800000 */
[----:B------:R-:W-:Y:S05]  /*b1f0*/  @!P6 BRA `(.L_x_75) ;  /* 0x000000040010e947 */ /* 0x000fea0003800000 */
[----:B------:R-:W-:-:S04]  /*b200*/  LOP3.LUT R19, R19, 0x2, RZ, 0xfc, !PT ;  /* 0x0000000213137812 */ /* 0x000fc800078efcff */
[----:B------:R-:W-:-:S13]  /*b210*/  ISETP.NE.AND P0, PT, R19, 0x3, PT ;  /* 0x000000031300780c */ /* 0x000fda0003f05270 */
[----:B------:R-:W-:Y:S05]  /*b220*/  @!P0 BRA `(.L_x_76) ;  /* 0x0000000000048947 */ /* 0x000fea0003800000 */
[----:B------:R-:W-:Y:S01]  /*b230*/  BPT.TRAP 0x1 ;  /* 0x000000040000795c */ /* 0x000fe20000300000 */
.L_x_76:
[----:B------:R-:W0:Y:S01]  /*b240*/  S2R R3, SR_CgaCtaId ;  /* 0x0000000000037919 */ /* 0x000e220000008800 */
[----:B------:R-:W-:-:S04]  /*b250*/  MOV R2, 0x400 ;  /* 0x0000040000027802 */ /* 0x000fc80000000f00 */
[----:B0-----:R-:W-:Y:S02]  /*b260*/  LEA R3, R3, R2, 0x18 ;  /* 0x0000000203037211 */ /* 0x001fe400078ec0ff */
[----:B------:R-:W-:-:S03]  /*b270*/  SHF.L.U32 R2, R0, 0x1f, RZ ;  /* 0x0000001f00027819 */ /* 0x000fc600000006ff */
[----:B------:R-:W-:-:S04]  /*b280*/  VIADD R3, R3, 0x38 ;  /* 0x0000003803037836 */ /* 0x000fc80000000000 */
[C---:B------:R-:W-:Y:S02]  /*b290*/  IMAD R7, R12.reuse, 0x8, R3 ;  /* 0x000000080c077824 */ /* 0x040fe400078e0203 */
[----:B------:R-:W-:Y:S02]  /*b2a0*/  VIADD R12, R12, 0x1 ;  /* 0x000000010c0c7836 */ /* 0x000fe40000000000 */
[----:B------:R-:W0:Y:S03]  /*b2b0*/  SYNCS.PHASECHK.TRANS64.TRYWAIT P0, [R7+URZ], R2 ;  /* 0x00000002070075a7 */ /* 0x000e26000800017f */
[----:B------:R-:W-:-:S04]  /*b2c0*/  ISETP.NE.AND P1, PT, R12, 0x7, PT ;  /* 0x000000070c00780c */ /* 0x000fc80003f25270 */
[----:B------:R-:W-:Y:S02]  /*b2d0*/  SEL R5, RZ, 0x1, P1 ;  /* 0x00000001ff057807 */ /* 0x000fe40000800000 */
[----:B------:R-:W-:Y:S02]  /*b2e0*/  SEL R12, R12, RZ, P1 ;  /* 0x000000ff0c0c7207 */ /* 0x000fe40000800000 */
[----:B------:R-:W-:-:S03]  /*b2f0*/  LOP3.LUT R5, R0, R5, RZ, 0x3c, !PT ;  /* 0x0000000500057212 */ /* 0x000fc600078e3cff */
[----:B------:R-:W-:Y:S01]  /*b300*/  IMAD R9, R12, 0x8, R3 ;  /* 0x000000080c097824 */ /* 0x000fe200078e0203 */
[----:B------:R-:W-:Y:S01]  /*b310*/  SHF.L.U32 R4, R5, 0x1f, RZ ;  /* 0x0000001f05047819 */ /* 0x000fe200000006ff */
[----:B0-----:R-:W-:Y:S06]  /*b320*/  @!P0 BRA `(.L_x_77) ;  /* 0x0000000400488947 */ /* 0x001fec0003800000 */
.L_x_91:
[----:B------:R-:W1:Y:S01]  /*b330*/  SYNCS.PHASECHK.TRANS64.TRYWAIT P0, [R9+URZ], R4 ;  /* 0x00000004090075a7 */ /* 0x000e62000800017f */
[----:B------:R-:W-:-:S05]  /*b340*/  VIADD R0, R12, 0x1 ;  /* 0x000000010c007836 */ /* 0x000fca0000000000 */
[----:B------:R-:W-:-:S04]  /*b350*/  ISETP.NE.AND P1, PT, R0, 0x7, PT ;  /* 0x000000070000780c */ /* 0x000fc80003f25270 */
[----:B0-----:R-:W-:Y:S02]  /*b360*/  SEL R2, RZ, 0x1, P1 ;  /* 0x00000001ff027807 */ /* 0x001fe40000800000 */
[----:B------:R-:W-:Y:S02]  /*b370*/  SEL R0, R0, RZ, P1 ;  /* 0x000000ff00007207 */ /* 0x000fe40000800000 */
[----:B------:R-:W-:-:S03]  /*b380*/  LOP3.LUT R7, R5, R2, RZ, 0x3c, !PT ;  /* 0x0000000205077212 */ /* 0x000fc600078e3cff */
[----:B------:R-:W-:Y:S01]  /*b390*/  IMAD R6, R0, 0x8, R3 ;  /* 0x0000000800067824 */ /* 0x000fe200078e0203 */
[----:B------:R-:W-:Y:S01]  /*b3a0*/  SHF.L.U32 R5, R7, 0x1f, RZ ;  /* 0x0000001f07057819 */ /* 0x000fe200000006ff */
[----:B-1----:R-:W-:Y:S06]  /*b3b0*/  @!P0 BRA `(.L_x_78) ;  /* 0x0000000400388947 */ /* 0x002fec0003800000 */
.L_x_92:
[----:B------:R-:W1:Y:S01]  /*b3c0*/  SYNCS.PHASECHK.TRANS64.TRYWAIT P0, [R6+URZ], R5 ;  /* 0x00000005060075a7 */ /* 0x000e62000800017f */
[----:B------:R-:W-:-:S05]  /*b3d0*/  VIADD R0, R0, 0x1 ;  /* 0x0000000100007836 */ /* 0x000fca0000000000 */
[----:B------:R-:W-:-:S04]  /*b3e0*/  ISETP.NE.AND P1, PT, R0, 0x7, PT ;  /* 0x000000070000780c */ /* 0x000fc80003f25270 */
[----:B------:R-:W-:Y:S02]  /*b3f0*/  SEL R2, RZ, 0x1, P1 ;  /* 0x00000001ff027807 */ /* 0x000fe40000800000 */
[----:B------:R-:W-:Y:S02]  /*b400*/  SEL R0, R0, RZ, P1 ;  /* 0x000000ff00007207 */ /* 0x000fe40000800000 */
[----:B------:R-:W-:-:S03]  /*b410*/  LOP3.LUT R7, R7, R2, RZ, 0x3c, !PT ;  /* 0x0000000207077212 */ /* 0x000fc600078e3cff */
[----:B0-----:R-:W-:Y:S01]  /*b420*/  IMAD R9, R0, 0x8, R3 ;  /* 0x0000000800097824 */ /* 0x001fe200078e0203 */
[----:B------:R-:W-:Y:S01]  /*b430*/  SHF.L.U32 R4, R7, 0x1f, RZ ;  /* 0x0000001f07047819 */ /* 0x000fe200000006ff */
[----:B-1----:R-:W-:Y:S06]  /*b440*/  @!P0 BRA `(.L_x_79) ;  /* 0x0000000400288947 */ /* 0x002fec0003800000 */
.L_x_93:
        /* <DEDUP_REMOVED lines=9> */
.L_x_94:
        /* <DEDUP_REMOVED lines=9> */
.L_x_95:
[----:B------:R-:W1:Y:S01]  /*b570*/  SYNCS.PHASECHK.TRANS64.TRYWAIT P0, [R9+URZ], R4 ;  /* 0x00000004090075a7 */ /* 0x000e62000800017f */
[----:B------:R-:W-:-:S05]  /*b580*/  VIADD R0, R0, 0x1 ;  /* 0x0000000100007836 */ /* 0x000fca0000000000 */
[----:B------:R-:W-:-:S04]  /*b590*/  ISETP.NE.AND P1, PT, R0, 0x7, PT ;  /* 0x000000070000780c */ /* 0x000fc80003f25270 */
[----:B------:R-:W-:Y:S02]  /*b5a0*/  SEL R2, RZ, 0x1, P1 ;  /* 0x00000001ff027807 */ /* 0x000fe40000800000 */
[----:B------:R-:W-:Y:S02]  /*b5b0*/  SEL R0, R0, RZ, P1 ;  /* 0x000000ff00007207 */ /* 0x000fe40000800000 */
[----:B------:R-:W-:Y:S01]  /*b5c0*/  LOP3.LUT R2, R7, R2, RZ, 0x3c, !PT ;  /* 0x0000000207027212 */ /* 0x000fe200078e3cff */
[----:B-1----:R-:W-:Y:S06]  /*b5d0*/  @!P0 BRA `(.L_x_82) ;  /* 0x0000000400008947 */ /* 0x002fec0003800000 */
.L_x_96:
[----:B------:R-:W-:Y:S01]  /*b5e0*/  IMAD R3, R0, 0x8, R3 ;  /* 0x0000000800037824 */ /* 0x000fe200078e0203 */
[----:B------:R-:W-:-:S07]  /*b5f0*/  SHF.L.U32 R0, R2, 0x1f, RZ ;  /* 0x0000001f02007819 */ /* 0x000fce00000006ff */
.L_x_83:
[----:B--2---:R2:W3:Y:S02]  /*b600*/  SYNCS.PHASECHK.TRANS64.TRYWAIT P0, [R3+URZ], R0 ;  /* 0x00000000030075a7 */ /* 0x0044e4000800017f */
[----:B---3--:R-:W-:Y:S05]  /*b610*/  @!P0 NANOSLEEP.SYNCS 0x989680 ;  /* 0x009896800000895d */ /* 0x008fea0003900000 */
[----:B------:R-:W3:Y:S02]  /*b620*/  @!P0 SYNCS.PHASECHK.TRANS64 P0, [R3+URZ], R0 ;  /* 0x00000000030085a7 */ /* 0x000ee4000800007f */
[----:B---3--:R-:W-:Y:S05]  /*b630*/  @!P0 BRA `(.L_x_83) ;  /* 0xfffffffc00f08947 */ /* 0x008fea000383ffff */
.L_x_75:
[----:B------:R-:W-:Y:S05]  /*b640*/  BSYNC B0 ;  /* 0x0000000000007941 */ /* 0x000fea0003800000 */
.L_x_74:
[----:B------:R-:W-:Y:S05]  /*b650*/  EXIT ;  /* 0x000000000000794d */ /* 0x000fea0003800000 */
.L_x_17:
[----:B-1----:R1:W2:Y:S02]  /*b660*/  SYNCS.PHASECHK.TRANS64.TRYWAIT P1, [R3+URZ], R0 ;  /* 0x00000000030075a7 */ /* 0x0022a4000802017f */
[----:B--2---:R-:W-:Y:S05]  /*b670*/  @!P1 NANOSLEEP.SYNCS 0x989680 ;  /* 0x009896800000995d */ /* 0x004fea0003900000 */
[----:B------:R-:W2:Y:S02]  /*b680*/  @!P1 SYNCS.PHASECHK.TRANS64 P1, [R3+URZ], R0 ;  /* 0x00000000030095a7 */ /* 0x000ea4000802007f */
[----:B--2---:R-:W-:Y:S05]  /*b690*/  @!P1 BRA `(.L_x_17) ;  /* 0xfffffffc00f09947 */ /* 0x004fea000383ffff */
[----:B------:R-:W-:Y:S05]  /*b6a0*/  BRA `(.L_x_16) ;  /* 0xffffff5c00787947 */ /* 0x000fea000383ffff */
.L_x_22:
[----:B-1----:R1:W2:Y:S02]  /*b6b0*/  SYNCS.PHASECHK.TRANS64.TRYWAIT P1, [R5+URZ], R4 ;  /* 0x00000004050075a7 */ /* 0x0022a4000802017f */
[----:B--2---:R-:W-:Y:S05]  /*b6c0*/  @!P1 NANOSLEEP.SYNCS 0x989680 ;  /* 0x009896800000995d */ /* 0x004fea0003900000 */
[----:B------:R-:W2:Y:S02]  /*b6d0*/  @!P1 SYNCS.PHASECHK.TRANS64 P1, [R5+URZ], R4 ;  /* 0x00000004050095a7 */ /* 0x000ea4000802007f */
[----:B--2---:R-:W-:Y:S05]  /*b6e0*/  @!P1 BRA `(.L_x_22) ;  /* 0xfffffffc00f09947 */ /* 0x004fea000383ffff */
[----:B------:R-:W-:Y:S05]  /*b6f0*/  BRA `(.L_x_21) ;  /* 0xffffff6800b47947 */ /* 0x000fea000383ffff */
.L_x_61:
[----:B------:R-:W-:Y:S01]  /*b700*/  BSSY B1, `(.L_x_84) ;  /* 0x0000006000017945 */ /* 0x000fe20003800000 */
[----:B------:R-:W-:-:S07]  /*b710*/  IMAD.MOV.U32 R15, RZ, RZ, -0x1 ;  /* 0xffffffffff0f7424 */ /* 0x000fce00078e00ff */
[----:B------:R-:W-:Y:S05]  /*b720*/  WARPSYNC.COLLECTIVE R15, `(.L_x_85) ;  /* 0x000000000f0c7348 */ /* 0x000fea0003c00000 */
[----:B------:R-:W-:Y:S02]  /*b730*/  ELECT P6, UR62, PT ;  /* 0x00000000003e782f */ /* 0x000fe400038c0000 */
[----:B------:R-:W-:Y:S01]  /*b740*/  MOV R14, UR62 ;  /* 0x0000003e000e7c02 */ /* 0x000fe20008000f00 */
[----:B------:R-:W-:Y:S10]  /*b750*/  ENDCOLLECTIVE ;  /* 0x000000000000791b */ /* 0x000ff40003800000 */
.L_x_85:
[----:B------:R-:W-:Y:S05]  /*b760*/  BSYNC B1 ;  /* 0x0000000000017941 */ /* 0x000fea0003800000 */
.L_x_84:
[----:B------:R-:W-:Y:S05]  /*b770*/  BRA `(.L_x_86) ;  /* 0xffffffec00d87947 */ /* 0x000fea000383ffff */
.L_x_64:
[----:B0-----:R0:W1:Y:S02]  /*b780*/  SYNCS.PHASECHK.TRANS64.TRYWAIT P1, [R14+URZ+0x38], R7 ;  /* 0x000038070e0075a7 */ /* 0x001064000802017f */
[----:B-1----:R-:W-:Y:S05]  /*b790*/  @!P1 NANOSLEEP.SYNCS 0x989680 ;  /* 0x009896800000995d */ /* 0x002fea0003900000 */
[----:B------:R-:W1:Y:S02]  /*b7a0*/  @!P1 SYNCS.PHASECHK.TRANS64 P1, [R14+URZ+0x38], R7 ;  /* 0x000038070e0095a7 */ /* 0x000e64000802007f */
[----:B-1----:R-:W-:Y:S05]  /*b7b0*/  @!P1 BRA `(.L_x_64) ;  /* 0xfffffffc00f09947 */ /* 0x002fea000383ffff */
[----:B------:R-:W-:Y:S05]  /*b7c0*/  BRA `(.L_x_87) ;  /* 0xfffffff0000c7947 */ /* 0x000fea000383ffff */
.L_x_73:
[----:B------:R-:W-:Y:S01]  /*b7d0*/  BSSY B0, `(.L_x_88) ;  /* 0x0000006000007945 */ /* 0x000fe20003800000 */
[----:B------:R-:W-:-:S07]  /*b7e0*/  IMAD.MOV.U32 R15, RZ, RZ, -0x1 ;  /* 0xffffffffff0f7424 */ /* 0x000fce00078e00ff */
[----:B------:R-:W-:Y:S05]  /*b7f0*/  WARPSYNC.COLLECTIVE R15, `(.L_x_89) ;  /* 0x000000000f0c7348 */ /* 0x000fea0003c00000 */
[----:B------:R-:W-:Y:S02]  /*b800*/  ELECT P6, UR62, PT ;  /* 0x00000000003e782f */ /* 0x000fe400038c0000 */
[----:B------:R-:W-:Y:S01]  /*b810*/  MOV R14, UR62 ;  /* 0x0000003e000e7c02 */ /* 0x000fe20008000f00 */
[----:B------:R-:W-:Y:S10]  /*b820*/  ENDCOLLECTIVE ;  /* 0x000000000000791b */ /* 0x000ff40003800000 */
.L_x_89:
[----:B------:R-:W-:Y:S05]  /*b830*/  BSYNC B0 ;  /* 0x0000000000007941 */ /* 0x000fea0003800000 */
.L_x_88:
[----:B------:R-:W-:Y:S05]  /*b840*/  BRA `(.L_x_90) ;  /* 0xfffffff800647947 */ /* 0x000fea000383ffff */
.L_x_77:
[----:B0-----:R0:W1:Y:S02]  /*b850*/  SYNCS.PHASECHK.TRANS64.TRYWAIT P0, [R7+URZ], R2 ;  /* 0x00000002070075a7 */ /* 0x001064000800017f */
[----:B-1----:R-:W-:Y:S05]  /*b860*/  @!P0 NANOSLEEP.SYNCS 0x989680 ;  /* 0x009896800000895d */ /* 0x002fea0003900000 */
[----:B------:R-:W1:Y:S02]  /*b870*/  @!P0 SYNCS.PHASECHK.TRANS64 P0, [R7+URZ], R2 ;  /* 0x00000002070085a7 */ /* 0x000e64000800007f */
[----:B-1----:R-:W-:Y:S05]  /*b880*/  @!P0 BRA `(.L_x_77) ;  /* 0xfffffffc00f08947 */ /* 0x002fea000383ffff */
[----:B------:R-:W-:Y:S05]  /*b890*/  BRA `(.L_x_91) ;  /* 0xfffffff800a47947 */ /* 0x000fea000383ffff */
.L_x_78:
[----:B0-----:R0:W1:Y:S02]  /*b8a0*/  SYNCS.PHASECHK.TRANS64.TRYWAIT P0, [R9+URZ], R4 ;  /* 0x00000004090075a7 */ /* 0x001064000800017f */
[----:B-1----:R-:W-:Y:S05]  /*b8b0*/  @!P0 NANOSLEEP.SYNCS 0x989680 ;  /* 0x009896800000895d */ /* 0x002fea0003900000 */
[----:B------:R-:W1:Y:S02]  /*b8c0*/  @!P0 SYNCS.PHASECHK.TRANS64 P0, [R9+URZ], R4 ;  /* 0x00000004090085a7 */ /* 0x000e64000800007f */
[----:B-1----:R-:W-:Y:S05]  /*b8d0*/  @!P0 BRA `(.L_x_78) ;  /* 0xfffffffc00f08947 */ /* 0x002fea000383ffff */
[----:B------:R-:W-:Y:S05]  /*b8e0*/  BRA `(.L_x_92) ;  /* 0xfffffff800b47947 */ /* 0x000fea000383ffff */
.L_x_79:
[----:B0-----:R0:W1:Y:S02]  /*b8f0*/  SYNCS.PHASECHK.TRANS64.TRYWAIT P0, [R6+URZ], R5 ;  /* 0x00000005060075a7 */ /* 0x001064000800017f */
[----:B-1----:R-:W-:Y:S05]  /*b900*/  @!P0 NANOSLEEP.SYNCS 0x989680 ;  /* 0x009896800000895d */ /* 0x002fea0003900000 */
[----:B------:R-:W1:Y:S02]  /*b910*/  @!P0 SYNCS.PHASECHK.TRANS64 P0, [R6+URZ], R5 ;  /* 0x00000005060085a7 */ /* 0x000e64000800007f */
[----:B-1----:R-:W-:Y:S05]  /*b920*/  @!P0 BRA `(.L_x_79) ;  /* 0xfffffffc00f08947 */ /* 0x002fea000383ffff */
[----:B------:R-:W-:Y:S05]  /*b930*/  BRA `(.L_x_93) ;  /* 0xfffffff800c47947 */ /* 0x000fea000383ffff */
.L_x_80:
[----:B0-----:R0:W1:Y:S02]  /*b940*/  SYNCS.PHASECHK.TRANS64.TRYWAIT P0, [R9+URZ], R4 ;  /* 0x00000004090075a7 */ /* 0x001064000800017f */
[----:B-1----:R-:W-:Y:S05]  /*b950*/  @!P0 NANOSLEEP.SYNCS 0x989680 ;  /* 0x009896800000895d */ /* 0x002fea0003900000 */
[----:B------:R-:W1:Y:S02]  /*b960*/  @!P0 SYNCS.PHASECHK.TRANS64 P0, [R9+URZ], R4 ;  /* 0x00000004090085a7 */ /* 0x000e64000800007f */
[----:B-1----:R-:W-:Y:S05]  /*b970*/  @!P0 BRA `(.L_x_80) ;  /* 0xfffffffc00f08947 */ /* 0x002fea000383ffff */
[----:B------:R-:W-:Y:S05]  /*b980*/  BRA `(.L_x_94) ;  /* 0xfffffff800d47947 */ /* 0x000fea000383ffff */
.L_x_81:
[----:B0-----:R0:W1:Y:S02]  /*b990*/  SYNCS.PHASECHK.TRANS64.TRYWAIT P0, [R6+URZ], R5 ;  /* 0x00000005060075a7 */ /* 0x001064000800017f */
[----:B-1----:R-:W-:Y:S05]  /*b9a0*/  @!P0 NANOSLEEP.SYNCS 0x989680 ;  /* 0x009896800000895d */ /* 0x002fea0003900000 */
[----:B------:R-:W1:Y:S02]  /*b9b0*/  @!P0 SYNCS.PHASECHK.TRANS64 P0, [R6+URZ], R5 ;  /* 0x00000005060085a7 */ /* 0x000e64000800007f */
[----:B-1----:R-:W-:Y:S05]  /*b9c0*/  @!P0 BRA `(.L_x_81) ;  /* 0xfffffffc00f08947 */ /* 0x002fea000383ffff */
[----:B------:R-:W-:Y:S05]  /*b9d0*/  BRA `(.L_x_95) ;  /* 0xfffffff800e47947 */ /* 0x000fea000383ffff */
.L_x_82:
[----:B-1----:R1:W2:Y:S02]  /*b9e0*/  SYNCS.PHASECHK.TRANS64.TRYWAIT P0, [R9+URZ], R4 ;  /* 0x00000004090075a7 */ /* 0x0022a4000800017f */
[----:B--2---:R-:W-:Y:S05]  /*b9f0*/  @!P0 NANOSLEEP.SYNCS 0x989680 ;  /* 0x009896800000895d */ /* 0x004fea0003900000 */
[----:B------:R-:W2:Y:S02]  /*ba00*/  @!P0 SYNCS.PHASECHK.TRANS64 P0, [R9+URZ], R4 ;  /* 0x00000004090085a7 */ /* 0x000ea4000800007f */
[----:B--2---:R-:W-:Y:S05]  /*ba10*/  @!P0 BRA `(.L_x_82) ;  /* 0xfffffffc00f08947 */ /* 0x004fea000383ffff */
[----:B------:R-:W-:Y:S05]  /*ba20*/  BRA `(.L_x_96) ;  /* 0xfffffff800ec7947 */ /* 0x000fea000383ffff */
.L_x_97:
[----:B------:R-:W-:-:S00]  /*ba30*/  BRA `(.L_x_97) ;  /* 0xfffffffc00fc7947 */ /* 0x000fc0000383ffff */
[----:B------:R-:W-:-:S00]  /*ba40*/  NOP ;  /* 0x0000000000007918 */ /* 0x000fc00000000000 */
        /* <DEDUP_REMOVED lines=11> */
.L_x_98:


//--------------------- .nv.global.init           --------------------------
	.section	.nv.global.init,"aw",@progbits
.nv.global.init:
	.type		$str$22,@object
	.size		$str$22,($str$23 - $str$22)
$str$22:
        /*0000*/ 	.byte	0x6b, 0x5f, 0x74, 0x69, 0x6c, 0x65, 0x5f, 0x63, 0x6f, 0x75, 0x6e, 0x74, 0x20, 0x3e, 0x3d, 0x20
        /*0010*/ 	.byte	0x31, 0x00
	.type		$str$23,@object
	.size		$str$23,(__unnamed_1 - $str$23)
$str$23:
        /*0012*/ 	.byte	0x2f, 0x74, 0x6d, 0x70, 0x2f, 0x63, 0x75, 0x74, 0x6c, 0x61, 0x73, 0x73, 0x5f, 0x73, 0x77, 0x65
        /*0022*/ 	.byte	0x65, 0x70, 0x5f, 0x73, 0x72, 0x63, 0x2f, 0x69, 0x6e, 0x63, 0x6c, 0x75, 0x64, 0x65, 0x2f, 0x63
        /*0032*/ 	.byte	0x75, 0x74, 0x6c, 0x61, 0x73, 0x73, 0x2f, 0x67, 0x65, 0x6d, 0x6d, 0x2f, 0x63, 0x6f, 0x6c, 0x6c
        /*0042*/ 	.byte	0x65, 0x63, 0x74, 0x69, 0x76, 0x65, 0x2f, 0x73, 0x6d, 0x39, 0x30, 0x5f, 0x6d, 0x6d, 0x61, 0x5f
        /*0052*/ 	.byte	0x74, 0x6d, 0x61, 0x5f, 0x67, 0x6d, 0x6d, 0x61, 0x5f, 0x73, 0x73, 0x5f, 0x77, 0x61, 0x72, 0x70
        /*0062*/ 	.byte	0x73, 0x70, 0x65, 0x63, 0x69, 0x61, 0x6c, 0x69, 0x7a, 0x65, 0x64, 0x2e, 0x68, 0x70, 0x70, 0x00
	.type		__unnamed_1,@object
	.size		__unnamed_1,(.L_0 - __unnamed_1)
__unnamed_1:
        /*0072*/ 	.byte	0x76, 0x6f, 0x69, 0x64, 0x20, 0x63, 0x75, 0x74, 0x6c, 0x61, 0x73, 0x73, 0x3a, 0x3a, 0x67, 0x65
        /* <DEDUP_REMOVED lines=171> */
        /*0b32*/ 	.byte	0x74, 0x65, 0x3a, 0x3a, 0x69, 0x64, 0x65, 0x6e, 0x74, 0x69, 0x74, 0x79, 0x5d, 0x00
.L_0:


//--------------------- .nv.shared._ZN7cutlass13device_kernelINS_4gemm6kernel13GemmUniversalIN4cute5tupleIJiiiiEEENS1_10collective13CollectiveMmaINS1_34MainloopSm90TmaGmmaWarpSpecializedILi7ENS5_IJNS4_1CILi1EEESB_SB_EEENS1_35KernelTmaWarpSpecializedCooperativeEEENS5_IJNSA_ILi384EEENSA_ILi80EEENSA_ILi64EEEEEEaNS5_IJlSB_lEEEaSJ_NS4_8TiledMMAINS4_8MMA_AtomIJNS4_4SM904GMMA26MMA_64x16x32_S32S8S8_SS_TNEEEENS4_6LayoutINS5_IJNSA_ILi2EEESB_SB_EEENS5_IJSB_NSA_ILi0EEEST_EEEEENS5_IJNS4_10UnderscoreESW_SW_EEEEENS4_13SM90_TMA_LOADENS4_14ComposedLayoutINS4_7SwizzleILi2ELi4ELi3EEENS4_18smem_ptr_flag_bitsILi8EEENSQ_INS5_IJNSA_ILi8EEESH_EEENS5_IJSH_SB_EEEEEEEvNS4_8identityESZ_S19_vS1A_EENS_8epilogue10collective6detail29Sm90TmaWarpSpecializedAdapterINS1D_15DefaultEpilogueIaSJ_SJ_NS1C_6thread17LinearCombinationIaLi1EiiLNS1H_9ScaleType4KindE0ELNS_15FloatRoundStyleE2EaEENS1_15EpilogueDefaultEEEEEvvEEEEvNT_6ParamsE --------------------------
	.section	.nv.shared._ZN7cutlass13device_kernelINS_4gemm6kernel13GemmUniversalIN4cute5tupleIJiiiiEEENS1_10collective13CollectiveMmaINS1_34MainloopSm90TmaGmmaWarpSpecializedILi7ENS5_IJNS4_1CILi1EEESB_SB_EEENS1_35KernelTmaWarpSpecializedCooperativeEEENS5_IJNSA_ILi384EEENSA_ILi80EEENSA_ILi64EEEEEEaNS5_IJlSB_lEEEaSJ_NS4_8TiledMMAINS4_8MMA_AtomIJNS4_4SM904GMMA26MMA_64x16x32_S32S8S8_SS_TNEEEENS4_6LayoutINS5_IJNSA_ILi2EEESB_SB_EEENS5_IJSB_NSA_ILi0EEEST_EEEEENS5_IJNS4_10UnderscoreESW_SW_EEEEENS4_13SM90_TMA_LOADENS4_14ComposedLayoutINS4_7SwizzleILi2ELi4ELi3EEENS4_18smem_ptr_flag_bitsILi8EEENSQ_INS5_IJNSA_ILi8EEESH_EEENS5_IJSH_SB_EEEEEEEvNS4_8identityESZ_S19_vS1A_EENS_8epilogue10collective6detail29Sm90TmaWarpSpecializedAdapterINS1D_15DefaultEpilogueIaSJ_SJ_NS1C_6thread17LinearCombinationIaLi1EiiLNS1H_9ScaleType4KindE0ELNS_15FloatRoundStyleE2EaEENS1_15EpilogueDefaultEEEEEvvEEEEvNT_6ParamsE,"aw",@nobits
	.sectionflags	@""
	.align	16
	.zero		1024


//--------------------- .nv.shared.reserved.0     --------------------------
	.section	.nv.shared.reserved.0,"aw",@nobits
	.weak		__nv_reservedSMEM_offset_0_alias
	.size		__nv_reservedSMEM_offset_0_alias, 0, 0
	.other		__nv_reservedSMEM_offset_0_alias,@"STO_CUDA_RESERVED_SHARED STV_DEFAULT"
__nv_reservedSMEM_offset_0_alias:
	.zero		0


//--------------------- .nv.global                --------------------------
	.section	.nv.global,"aw",@nobits
.nv.global:
	.type		_ZN40_INTERNAL_85cce552_4_k_cu_2e8d3ca3_128344cute1_E,@object
	.size		_ZN40_INTERNAL_85cce552_4_k_cu_2e8d3ca3_128344cute1_E,(_ZN40_INTERNAL_85cce552_4_k_cu_2e8d3ca3_128344cuda3std3__45__cpo6cbeginE - _ZN40_INTERNAL_85cce552_4_k_cu_2e8d3ca3_128344cute1_E)
_ZN40_INTERNAL_85cce552_4_k_cu_2e8d3ca3_128344cute1_E:
	.zero		1
	.type		_ZN40_INTERNAL_85cce552_4_k_cu_2e8d3ca3_128344cuda3std3__45__cpo6cbeginE,@object
	.size		_ZN40_INTERNAL_85cce552_4_k_cu_2e8d3ca3_128344cuda3std3__45__cpo6cbeginE,(_ZN40_INTERNAL_85cce552_4_k_cu_2e8d3ca3_128344cuda3std3__48in_placeE - _ZN40_INTERNAL_85cce552_4_k_cu_2e8d3ca3_128344cuda3std3__45__cpo6cbeginE)
_ZN40_INTERNAL_85cce552_4_k_cu_2e8d3ca3_128344cuda3std3__45__cpo6cbeginE:
	.zero		1
	.type		_ZN40_INTERNAL_85cce552_4_k_cu_2e8d3ca3_128344cuda3std3__48in_placeE,@object
	.size		_ZN40_INTERNAL_85cce552_4_k_cu_2e8d3ca3_128344cuda3std3__48in_placeE,(_ZN40_INTERNAL_85cce552_4_k_cu_2e8d3ca3_128344cuda3std6ranges3__45__cpo9iter_moveE - _ZN40_INTERNAL_85cce552_4_k_cu_2e8d3ca3_128344cuda3std3__48in_placeE)
_ZN40_INTERNAL_85cce552_4_k_cu_2e8d3ca3_128344cuda3std3__48in_placeE:
	.zero		1
	.type		_ZN40_INTERNAL_85cce552_4_k_cu_2e8d3ca3_128344cuda3std6ranges3__45__cpo9iter_moveE,@object
	.size		_ZN40_INTERNAL_85cce552_4_k_cu_2e8d3ca3_128344cuda3std6ranges3__45__cpo9iter_moveE,(_ZN40_INTERNAL_85cce552_4_k_cu_2e8d3ca3_128344cuda3std3__45__cpo5beginE - _ZN40_INTERNAL_85cce552_4_k_cu_2e8d3ca3_128344cuda3std6ranges3__45__cpo9iter_moveE)
_ZN40_INTERNAL_85cce552_4_k_cu_2e8d3ca3_128344cuda3std6ranges3__45__cpo9iter_moveE:
	.zero		1
	.type		_ZN40_INTERNAL_85cce552_4_k_cu_2e8d3ca3_128344cuda3std3__45__cpo5beginE,@object
	.size		_ZN40_INTERNAL_85cce552_4_k_cu_2e8d3ca3_128344cuda3std3__45__cpo5beginE,(_ZN40_INTERNAL_85cce552_4_k_cu_2e8d3ca3_128344cuda3std3__442_GLOBAL__N__85cce552_4_k_cu_2e8d3ca3_128346ignoreE - _ZN40_INTERNAL_85cce552_4_k_cu_2e8d3ca3_128344cuda3std3__45__cpo5beginE)
_ZN40_INTERNAL_85cce552_4_k_cu_2e8d3ca3_128344cuda3std3__45__cpo5beginE:
	.zero		1
	.type		_ZN40_INTERNAL_85cce552_4_k_cu_2e8d3ca3_128344cuda3std3__442_GLOBAL__N__85cce552_4_k_cu_2e8d3ca3_128346ignoreE,@object
	.size		_ZN40_INTERNAL_85cce552_4_k_cu_2e8d3ca3_128344cuda3std3__442_GLOBAL__N__85cce552_4_k_cu_2e8d3ca3_128346ignoreE,(_ZN40_INTERNAL_85cce552_4_k_cu_2e8d3ca3_128344cute7productE - _ZN40_INTERNAL_85cce552_4_k_cu_2e8d3ca3_128344cuda3std3__442_GLOBAL__N__85cce552_4_k_cu_2e8d3ca3_128346ignoreE)
_ZN40_INTERNAL_85cce552_4_k_cu_2e8d3ca3_128344cuda3std3__442_GLOBAL__N__85cce552_4_k_cu_2e8d3ca3_128346ignoreE:
	.zero		1
	.type		_ZN40_INTERNAL_85cce552_4_k_cu_2e8d3ca3_128344cute7productE,@object
	.size		_ZN40_INTERNAL_85cce552_4_k_cu_2e8d3ca3_128344cute7productE,(_ZN40_INTERNAL_85cce552_4_k_cu_2e8d3ca3_128344cuda3std3__45__cpo3endE - _ZN40_INTERNAL_85cce552_4_k_cu_2e8d3ca3_128344cute7productE)
_ZN40_INTERNAL_85cce552_4_k_cu_2e8d3ca3_128344cute7productE:
	.zero		1
	.type		_ZN40_INTERNAL_85cce552_4_k_cu_2e8d3ca3_128344cuda3std3__45__cpo3endE,@object
	.size		_ZN40_INTERNAL_85cce552_4_k_cu_2e8d3ca3_128344cuda3std3__45__cpo3endE,(_ZN40_INTERNAL_85cce552_4_k_cu_2e8d3ca3_128344cuda3std3__419piecewise_constructE - _ZN40_INTERNAL_85cce552_4_k_cu_2e8d3ca3_128344cuda3std3__45__cpo3endE)
_ZN40_INTERNAL_85cce552_4_k_cu_2e8d3ca3_128344cuda3std3__45__cpo3endE:
	.zero		1
	.type		_ZN40_INTERNAL_85cce552_4_k_cu_2e8d3ca3_128344cuda3std3__419piecewise_constructE,@object
	.size		_ZN40_INTERNAL_85cce552_4_k_cu_2e8d3ca3_128344cuda3std3__419piecewise_constructE,(_ZN40_INTERNAL_85cce552_4_k_cu_2e8d3ca3_128344cuda3std3__45__cpo4cendE - _ZN40_INTERNAL_85cce552_4_k_cu_2e8d3ca3_128344cuda3std3__419piecewise_constructE)
_ZN40_INTERNAL_85cce552_4_k_cu_2e8d3ca3_128344cuda3std3__419piecewise_constructE:
	.zero		1
	.type		_ZN40_INTERNAL_85cce552_4_k_cu_2e8d3ca3_128344cuda3std3__45__cpo4cendE,@object
	.size		_ZN40_INTERNAL_85cce552_4_k_cu_2e8d3ca3_128344cuda3std3__45__cpo4cendE,(_ZN40_INTERNAL_85cce552_4_k_cu_2e8d3ca3_128344cuda3std6ranges3__45__cpo4swapE - _ZN40_INTERNAL_85cce552_4_k_cu_2e8d3ca3_128344cuda3std3__45__cpo4cendE)
_ZN40_INTERNAL_85cce552_4_k_cu_2e8d3ca3_128344cuda3std3__45__cpo4cendE:
	.zero		1
	.type		_ZN40_INTERNAL_85cce552_4_k_cu_2e8d3ca3_128344cuda3std6ranges3__45__cpo4swapE,@object
	.size		_ZN40_INTERNAL_85cce552_4_k_cu_2e8d3ca3_128344cuda3std6ranges3__45__cpo4swapE,(.L_8 - _ZN40_INTERNAL_85cce552_4_k_cu_2e8d3ca3_128344cuda3std6ranges3__45__cpo4swapE)
_ZN40_INTERNAL_85cce552_4_k_cu_2e8d3ca3_128344cuda3std6ranges3__45__cpo4swapE:
	.zero		1
.L_8:


//--------------------- .nv.constant0._ZN7cutlass13device_kernelINS_4gemm6kernel13GemmUniversalIN4cute5tupleIJiiiiEEENS1_10collective13CollectiveMmaINS1_34MainloopSm90TmaGmmaWarpSpecializedILi7ENS5_IJNS4_1CILi1EEESB_SB_EEENS1_35KernelTmaWarpSpecializedCooperativeEEENS5_IJNSA_ILi384EEENSA_ILi80EEENSA_ILi64EEEEEEaNS5_IJlSB_lEEEaSJ_NS4_8TiledMMAINS4_8MMA_AtomIJNS4_4SM904GMMA26MMA_64x16x32_S32S8S8_SS_TNEEEENS4_6LayoutINS5_IJNSA_ILi2EEESB_SB_EEENS5_IJSB_NSA_ILi0EEEST_EEEEENS5_IJNS4_10UnderscoreESW_SW_EEEEENS4_13SM90_TMA_LOADENS4_14ComposedLayoutINS4_7SwizzleILi2ELi4ELi3EEENS4_18smem_ptr_flag_bitsILi8EEENSQ_INS5_IJNSA_ILi8EEESH_EEENS5_IJSH_SB_EEEEEEEvNS4_8identityESZ_S19_vS1A_EENS_8epilogue10collective6detail29Sm90TmaWarpSpecializedAdapterINS1D_15DefaultEpilogueIaSJ_SJ_NS1C_6thread17LinearCombinationIaLi1EiiLNS1H_9ScaleType4KindE0ELNS_15FloatRoundStyleE2EaEENS1_15EpilogueDefaultEEEEEvvEEEEvNT_6ParamsE --------------------------
	.section	.nv.constant0._ZN7cutlass13device_kernelINS_4gemm6kernel13GemmUniversalIN4cute5tupleIJiiiiEEENS1_10collective13CollectiveMmaINS1_34MainloopSm90TmaGmmaWarpSpecializedILi7ENS5_IJNS4_1CILi1EEESB_SB_EEENS1_35KernelTmaWarpSpecializedCooperativeEEENS5_IJNSA_ILi384EEENSA_ILi80EEENSA_ILi64EEEEEEaNS5_IJlSB_lEEEaSJ_NS4_8TiledMMAINS4_8MMA_AtomIJNS4_4SM904GMMA26MMA_64x16x32_S32S8S8_SS_TNEEEENS4_6LayoutINS5_IJNSA_ILi2EEESB_SB_EEENS5_IJSB_NSA_ILi0EEEST_EEEEENS5_IJNS4_10UnderscoreESW_SW_EEEEENS4_13SM90_TMA_LOADENS4_14ComposedLayoutINS4_7SwizzleILi2ELi4ELi3EEENS4_18smem_ptr_flag_bitsILi8EEENSQ_INS5_IJNSA_ILi8EEESH_EEENS5_IJSH_SB_EEEEEEEvNS4_8identityESZ_S19_vS1A_EENS_8epilogue10collective6detail29Sm90TmaWarpSpecializedAdapterINS1D_15DefaultEpilogueIaSJ_SJ_NS1C_6thread17LinearCombinationIaLi1EiiLNS1H_9ScaleType4KindE0ELNS_15FloatRoundStyleE2EaEENS1_15EpilogueDefaultEEEEEvvEEEEvNT_6ParamsE,"a",@progbits
	.sectionflags	@""
	.align	4
.nv.constant0._ZN7cutlass13device_kernelINS_4gemm6kernel13GemmUniversalIN4cute5tupleIJiiiiEEENS1_10collective13CollectiveMmaINS1_34MainloopSm90TmaGmmaWarpSpecializedILi7ENS5_IJNS4_1CILi1EEESB_SB_EEENS1_35KernelTmaWarpSpecializedCooperativeEEENS5_IJNSA_ILi384EEENSA_ILi80EEENSA_ILi64EEEEEEaNS5_IJlSB_lEEEaSJ_NS4_8TiledMMAINS4_8MMA_AtomIJNS4_4SM904GMMA26MMA_64x16x32_S32S8S8_SS_TNEEEENS4_6LayoutINS5_IJNSA_ILi2EEESB_SB_EEENS5_IJSB_NSA_ILi0EEEST_EEEEENS5_IJNS4_10UnderscoreESW_SW_EEEEENS4_13SM90_TMA_LOADENS4_14ComposedLayoutINS4_7SwizzleILi2ELi4ELi3EEENS4_18smem_ptr_flag_bitsILi8EEENSQ_INS5_IJNSA_ILi8EEESH_EEENS5_IJSH_SB_EEEEEEEvNS4_8identityESZ_S19_vS1A_EENS_8epilogue10collective6detail29Sm90TmaWarpSpecializedAdapterINS1D_15DefaultEpilogueIaSJ_SJ_NS1C_6thread17LinearCombinationIaLi1EiiLNS1H_9ScaleType4KindE0ELNS_15FloatRoundStyleE2EaEENS1_15EpilogueDefaultEEEEEvvEEEEvNT_6ParamsE:
	.zero		1664


//--------------------- SYMBOLS --------------------------

	.type		.nv.reservedSmem.offset0,@object
	.size		.nv.reservedSmem.offset0,0x4
	.type		__assertfail,@function
